	.target	sm_100a

	.elftype	@"ET_EXEC"


//--------------------- .note.nv.tkinfo           --------------------------
	.section	.note.nv.tkinfo,"",@"SHT_NOTE"
	.sectionflags	@"SHF_NOTE_NV_TKINFO"
	.tkinfo
        /*0018*/ 	.word	0x00000002
        /*0030*/ 	.string	""
        /*0030*/ 	.string	"ptxas"
        /*0030*/ 	.string	"Cuda compilation tools, release 13.0, V13.0.88"
        /*0030*/ 	.string	"Build cuda_13.0.r13.0/compiler.36424714_0"
        /*0030*/ 	.string	"-arch sm_100a -m 64 "



//--------------------- .note.nv.cuinfo           --------------------------
	.section	.note.nv.cuinfo,"",@"SHT_NOTE"
	.sectionflags	@"SHF_NOTE_NV_CUINFO"
        /*0018*/ 	.short	0x0002
        /*001a*/ 	.short	0x0064
        /*001c*/ 	.short	0x0082
	.zero		2


//--------------------- .nv.info                  --------------------------
	.section	.nv.info,"",@"SHT_CUDA_INFO"
	.align	4


	//----- nvinfo : EIATTR_REGCOUNT
	.align		4
        /*0000*/ 	.byte	0x04, 0x2f
        /*0002*/ 	.short	(.L_19 - .L_18)
	.align		4
.L_18:
        /*0004*/ 	.word	index@(_ZN7cutlass13device_kernelINS_4gemm6kernel13GemmUniversalIN4cute5tupleIJiiiiEEENS1_10collective13CollectiveMmaINS1_35MainloopSm100TmaUmmaWarpSpecializedILi8ELi2ELi4ENS5_IJNS4_1CILi1EEESB_SB_EEEEENS5_IJNSA_ILi64EEENSA_ILi128EEESF_EEEaNS5_IJlSB_lEEEaSH_NS4_8TiledMMAINS4_8MMA_AtomIJNS4_15SM100_MMA_S8_SSIaaiLi64ELi128ELNS4_4UMMA5MajorE0ELSM_0ELNSL_8SaturateE0EEEEEENS4_6LayoutISC_NS5_IJNSA_ILi0EEESR_SR_EEEEENS5_IJNS4_10UnderscoreESU_SU_EEEEENS4_13SM90_TMA_LOADENS4_14ComposedLayoutINS4_7SwizzleILi3ELi4ELi3EEENS4_18smem_ptr_flag_bitsILi8EEENSQ_INS5_IJNSA_ILi8EEESF_EEENS5_IJSF_SB_EEEEEEEvNS4_8identityESX_S17_vS18_EENS_8epilogue10collective18CollectiveEpilogueINS1A_23Sm100TmaWarpSpecializedILi2ELi2ELi32ELb0ELb0EEEJSG_NS5_IJNSQ_ISE_SB_EES1F_EEEaSH_aSH_NS1A_6fusion15FusionCallbacksIS1E_NS1H_17LinearCombinationIaiaiLNS_15FloatRoundStyleE2EEESG_S1G_JEEENS4_5SM1004TMEM4LOAD26SM100_TMEM_LOAD_16dp32b32xESX_NSY_INSZ_ILi2ELi4ELi3EEES12_NSQ_INS5_IJS13_SE_EEENS5_IJSE_SB_EEEEEEENS4_39AutoVectorizingCopyWithAssumedAlignmentILi128EEENS4_14SM90_TMA_STOREES1V_S1X_S1X_EEEvvEEEEvNT_6ParamsE)
        /*0008*/ 	.word	0x0000007a


	//----- nvinfo : EIATTR_FRAME_SIZE
	.align		4
.L_19:
        /*000c*/ 	.byte	0x04, 0x11
        /*000e*/ 	.short	(.L_21 - .L_20)
	.align		4
.L_20:
        /*0010*/ 	.word	index@($__internal_2_$__cuda_sm10x_tcgen05_guardrail_trap_unallocated_columns_being_dealloced)
        /*0014*/ 	.word	0x00000000


	//----- nvinfo : EIATTR_FRAME_SIZE
	.align		4
.L_21:
        /*0018*/ 	.byte	0x04, 0x11
        /*001a*/ 	.short	(.L_23 - .L_22)
	.align		4
.L_22:
        /*001c*/ 	.word	index@($__internal_1_$__cuda_sm10x_tcgen05_guardrail_trap_phase_invalid_during_alloc)
        /*0020*/ 	.word	0x00000000


	//----- nvinfo : EIATTR_FRAME_SIZE
	.align		4
.L_23:
        /*0024*/ 	.byte	0x04, 0x11
        /*0026*/ 	.short	(.L_25 - .L_24)
	.align		4
.L_24:
        /*0028*/ 	.word	index@($__internal_0_$__cuda_sm10x_tcgen05_guardrail_trap_col_being_dealloced_not_returned_by_alloc)
        /*002c*/ 	.word	0x00000000


	//----- nvinfo : EIATTR_FRAME_SIZE
	.align		4
.L_25:
        /*0030*/ 	.byte	0x04, 0x11
        /*0032*/ 	.short	(.L_27 - .L_26)
	.align		4
.L_26:
        /*0034*/ 	.word	index@(_ZN7cutlass13device_kernelINS_4gemm6kernel13GemmUniversalIN4cute5tupleIJiiiiEEENS1_10collective13CollectiveMmaINS1_35MainloopSm100TmaUmmaWarpSpecializedILi8ELi2ELi4ENS5_IJNS4_1CILi1EEESB_SB_EEEEENS5_IJNSA_ILi64EEENSA_ILi128EEESF_EEEaNS5_IJlSB_lEEEaSH_NS4_8TiledMMAINS4_8MMA_AtomIJNS4_15SM100_MMA_S8_SSIaaiLi64ELi128ELNS4_4UMMA5MajorE0ELSM_0ELNSL_8SaturateE0EEEEEENS4_6LayoutISC_NS5_IJNSA_ILi0EEESR_SR_EEEEENS5_IJNS4_10UnderscoreESU_SU_EEEEENS4_13SM90_TMA_LOADENS4_14ComposedLayoutINS4_7SwizzleILi3ELi4ELi3EEENS4_18smem_ptr_flag_bitsILi8EEENSQ_INS5_IJNSA_ILi8EEESF_EEENS5_IJSF_SB_EEEEEEEvNS4_8identityESX_S17_vS18_EENS_8epilogue10collective18CollectiveEpilogueINS1A_23Sm100TmaWarpSpecializedILi2ELi2ELi32ELb0ELb0EEEJSG_NS5_IJNSQ_ISE_SB_EES1F_EEEaSH_aSH_NS1A_6fusion15FusionCallbacksIS1E_NS1H_17LinearCombinationIaiaiLNS_15FloatRoundStyleE2EEESG_S1G_JEEENS4_5SM1004TMEM4LOAD26SM100_TMEM_LOAD_16dp32b32xESX_NSY_INSZ_ILi2ELi4ELi3EEES12_NSQ_INS5_IJS13_SE_EEENS5_IJSE_SB_EEEEEEENS4_39AutoVectorizingCopyWithAssumedAlignmentILi128EEENS4_14SM90_TMA_STOREES1V_S1X_S1X_EEEvvEEEEvNT_6ParamsE)
        /*0038*/ 	.word	0x00000000


	//----- nvinfo : EIATTR_MIN_STACK_SIZE
	.align		4
.L_27:
        /*003c*/ 	.byte	0x04, 0x12
        /*003e*/ 	.short	(.L_29 - .L_28)
	.align		4
.L_28:
        /*0040*/ 	.word	index@(_ZN7cutlass13device_kernelINS_4gemm6kernel13GemmUniversalIN4cute5tupleIJiiiiEEENS1_10collective13CollectiveMmaINS1_35MainloopSm100TmaUmmaWarpSpecializedILi8ELi2ELi4ENS5_IJNS4_1CILi1EEESB_SB_EEEEENS5_IJNSA_ILi64EEENSA_ILi128EEESF_EEEaNS5_IJlSB_lEEEaSH_NS4_8TiledMMAINS4_8MMA_AtomIJNS4_15SM100_MMA_S8_SSIaaiLi64ELi128ELNS4_4UMMA5MajorE0ELSM_0ELNSL_8SaturateE0EEEEEENS4_6LayoutISC_NS5_IJNSA_ILi0EEESR_SR_EEEEENS5_IJNS4_10UnderscoreESU_SU_EEEEENS4_13SM90_TMA_LOADENS4_14ComposedLayoutINS4_7SwizzleILi3ELi4ELi3EEENS4_18smem_ptr_flag_bitsILi8EEENSQ_INS5_IJNSA_ILi8EEESF_EEENS5_IJSF_SB_EEEEEEEvNS4_8identityESX_S17_vS18_EENS_8epilogue10collective18CollectiveEpilogueINS1A_23Sm100TmaWarpSpecializedILi2ELi2ELi32ELb0ELb0EEEJSG_NS5_IJNSQ_ISE_SB_EES1F_EEEaSH_aSH_NS1A_6fusion15FusionCallbacksIS1E_NS1H_17LinearCombinationIaiaiLNS_15FloatRoundStyleE2EEESG_S1G_JEEENS4_5SM1004TMEM4LOAD26SM100_TMEM_LOAD_16dp32b32xESX_NSY_INSZ_ILi2ELi4ELi3EEES12_NSQ_INS5_IJS13_SE_EEENS5_IJSE_SB_EEEEEEENS4_39AutoVectorizingCopyWithAssumedAlignmentILi128EEENS4_14SM90_TMA_STOREES1V_S1X_S1X_EEEvvEEEEvNT_6ParamsE)
        /*0044*/ 	.word	0x00000000
.L_29:


//--------------------- .nv.compat                --------------------------
	.section	.nv.compat,"",@"SHT_CUDA_COMPAT_INFO"
	.align	4
        /*0000*/ 	.byte	0x02, 0x09, 0x01, 0x00, 0x02, 0x02, 0x03, 0x00, 0x02, 0x05, 0x06, 0x00, 0x03, 0x07, 0x01, 0x01
        /*0010*/ 	.byte	0x02, 0x03, 0x01, 0x00, 0x02, 0x06, 0x01, 0x00, 0x04, 0x0b, 0x08, 0x00, 0x01, 0x00, 0x00, 0x00
        /*0020*/ 	.byte	0x00, 0x00, 0x00, 0x00


//--------------------- .nv.info._ZN7cutlass13device_kernelINS_4gemm6kernel13GemmUniversalIN4cute5tupleIJiiiiEEENS1_10collective13CollectiveMmaINS1_35MainloopSm100TmaUmmaWarpSpecializedILi8ELi2ELi4ENS5_IJNS4_1CILi1EEESB_SB_EEEEENS5_IJNSA_ILi64EEENSA_ILi128EEESF_EEEaNS5_IJlSB_lEEEaSH_NS4_8TiledMMAINS4_8MMA_AtomIJNS4_15SM100_MMA_S8_SSIaaiLi64ELi128ELNS4_4UMMA5MajorE0ELSM_0ELNSL_8SaturateE0EEEEEENS4_6LayoutISC_NS5_IJNSA_ILi0EEESR_SR_EEEEENS5_IJNS4_10UnderscoreESU_SU_EEEEENS4_13SM90_TMA_LOADENS4_14ComposedLayoutINS4_7SwizzleILi3ELi4ELi3EEENS4_18smem_ptr_flag_bitsILi8EEENSQ_INS5_IJNSA_ILi8EEESF_EEENS5_IJSF_SB_EEEEEEEvNS4_8identityESX_S17_vS18_EENS_8epilogue10collective18CollectiveEpilogueINS1A_23Sm100TmaWarpSpecializedILi2ELi2ELi32ELb0ELb0EEEJSG_NS5_IJNSQ_ISE_SB_EES1F_EEEaSH_aSH_NS1A_6fusion15FusionCallbacksIS1E_NS1H_17LinearCombinationIaiaiLNS_15FloatRoundStyleE2EEESG_S1G_JEEENS4_5SM1004TMEM4LOAD26SM100_TMEM_LOAD_16dp32b32xESX_NSY_INSZ_ILi2ELi4ELi3EEES12_NSQ_INS5_IJS13_SE_EEENS5_IJSE_SB_EEEEEEENS4_39AutoVectorizingCopyWithAssumedAlignmentILi128EEENS4_14SM90_TMA_STOREES1V_S1X_S1X_EEEvvEEEEvNT_6ParamsE --------------------------
	.section	.nv.info._ZN7cutlass13device_kernelINS_4gemm6kernel13GemmUniversalIN4cute5tupleIJiiiiEEENS1_10collective13CollectiveMmaINS1_35MainloopSm100TmaUmmaWarpSpecializedILi8ELi2ELi4ENS5_IJNS4_1CILi1EEESB_SB_EEEEENS5_IJNSA_ILi64EEENSA_ILi128EEESF_EEEaNS5_IJlSB_lEEEaSH_NS4_8TiledMMAINS4_8MMA_AtomIJNS4_15SM100_MMA_S8_SSIaaiLi64ELi128ELNS4_4UMMA5MajorE0ELSM_0ELNSL_8SaturateE0EEEEEENS4_6LayoutISC_NS5_IJNSA_ILi0EEESR_SR_EEEEENS5_IJNS4_10UnderscoreESU_SU_EEEEENS4_13SM90_TMA_LOADENS4_14ComposedLayoutINS4_7SwizzleILi3ELi4ELi3EEENS4_18smem_ptr_flag_bitsILi8EEENSQ_INS5_IJNSA_ILi8EEESF_EEENS5_IJSF_SB_EEEEEEEvNS4_8identityESX_S17_vS18_EENS_8epilogue10collective18CollectiveEpilogueINS1A_23Sm100TmaWarpSpecializedILi2ELi2ELi32ELb0ELb0EEEJSG_NS5_IJNSQ_ISE_SB_EES1F_EEEaSH_aSH_NS1A_6fusion15FusionCallbacksIS1E_NS1H_17LinearCombinationIaiaiLNS_15FloatRoundStyleE2EEESG_S1G_JEEENS4_5SM1004TMEM4LOAD26SM100_TMEM_LOAD_16dp32b32xESX_NSY_INSZ_ILi2ELi4ELi3EEES12_NSQ_INS5_IJS13_SE_EEENS5_IJSE_SB_EEEEEEENS4_39AutoVectorizingCopyWithAssumedAlignmentILi128EEENS4_14SM90_TMA_STOREES1V_S1X_S1X_EEEvvEEEEvNT_6ParamsE,"",@"SHT_CUDA_INFO"
	.sectionflags	@""
	.align	4


	//----- nvinfo : EIATTR_CUDA_API_VERSION
	.align		4
        /*0000*/ 	.byte	0x04, 0x37
        /*0002*/ 	.short	(.L_31 - .L_30)
.L_30:
        /*0004*/ 	.word	0x00000082


	//----- nvinfo : EIATTR_KPARAM_INFO
	.align		4
.L_31:
        /*0008*/ 	.byte	0x04, 0x17
        /*000a*/ 	.short	(.L_33 - .L_32)
.L_32:
        /*000c*/ 	.word	0x00000000
        /*0010*/ 	.short	0x0000
        /*0012*/ 	.short	0x0000
        /*0014*/ 	.byte	0x00, 0xf0, 0x01, 0x20


	//----- nvinfo : EIATTR_AT_ENTRY_FRAGMENTS
	.align		4
.L_33:
        /*0018*/ 	.byte	0x04, 0x4f
        /*001a*/ 	.short	(.L_35 - .L_34)


	//   ....[0]....
.L_34:
        /*001c*/ 	.word	0x00000006


	//----- nvinfo : EIATTR_RESERVED_SMEM_USED
	.align		4
.L_35:
        /*0020*/ 	.byte	0x01, 0x41
	.zero		2


	//----- nvinfo : EIATTR_SPARSE_MMA_MASK
	.align		4
        /*0024*/ 	.byte	0x03, 0x50
        /*0026*/ 	.short	0x0000


	//----- nvinfo : EIATTR_TCGEN05_1CTA_USED
	.align		4
        /*0028*/ 	.byte	0x01, 0x51
	.zero		2


	//----- nvinfo : EIATTR_MAXREG_COUNT
	.align		4
        /*002c*/ 	.byte	0x03, 0x1b
        /*002e*/ 	.short	0x00ff


	//----- nvinfo : EIATTR_NUM_BARRIERS
	.align		4
        /*0030*/ 	.byte	0x02, 0x4c
        /*0032*/ 	.byte	0x07
	.zero		1


	//----- nvinfo : EIATTR_EXTERNS
	.align		4
        /*0034*/ 	.byte	0x04, 0x0f
        /*0036*/ 	.short	(.L_37 - .L_36)


	//   ....[0]....
	.align		4
.L_36:
        /*0038*/ 	.word	index@(__assertfail)


	//----- nvinfo : EIATTR_MERCURY_ISA_VERSION
	.align		4
.L_37:
        /*003c*/ 	.byte	0x03, 0x5f
        /*003e*/ 	.short	0x0101


	//----- nvinfo : EIATTR_INT_WARP_WIDE_INSTR_OFFSETS
	.align		4
        /*0040*/ 	.byte	0x04, 0x31
        /*0042*/ 	.short	(.L_39 - .L_38)


	//   ....[0]....
.L_38:
        /*0044*/ 	.word	0x00001e20


	//   ....[1]....
        /*0048*/ 	.word	0x00003b10


	//   ....[2]....
        /*004c*/ 	.word	0x00003b30


	//   ....[3]....
        /*0050*/ 	.word	0x00003b60


	//   ....[4]....
        /*0054*/ 	.word	0x00004490


	//   ....[5]....
        /*0058*/ 	.word	0x00004500


	//   ....[6]....
        /*005c*/ 	.word	0x000046e0


	//   ....[7]....
        /*0060*/ 	.word	0x00004840


	//----- nvinfo : EIATTR_COOP_GROUP_MASK_REGIDS
	.align		4
.L_39:
        /*0064*/ 	.byte	0x04, 0x29
        /*0066*/ 	.short	(.L_41 - .L_40)


	//   ....[0]....
.L_40:
        /*0068*/ 	.word	0xffffffff


	//   ....[1]....
        /*006c*/ 	.word	0xffffffff


	//   ....[2]....
        /*0070*/ 	.word	0xffffffff


	//   ....[3]....
        /*0074*/ 	.word	0xffffffff


	//   ....[4]....
        /*0078*/ 	.word	0xffffffff


	//   ....[5]....
        /*007c*/ 	.word	0xffffffff


	//   ....[6]....
        /*0080*/ 	.word	0xffffffff


	//   ....[7]....
        /*0084*/ 	.word	0xffffffff


	//   ....[8]....
        /*0088*/ 	.word	0xffffffff


	//   ....[9]....
        /*008c*/ 	.word	0xffffffff


	//   ....[10]....
        /*0090*/ 	.word	0xffffffff


	//   ....[11]....
        /*0094*/ 	.word	0xffffffff


	//   ....[12]....
        /*0098*/ 	.word	0xffffffff


	//----- nvinfo : EIATTR_COOP_GROUP_INSTR_OFFSETS
	.align		4
.L_41:
        /*009c*/ 	.byte	0x04, 0x28
        /*009e*/ 	.short	(.L_43 - .L_42)


	//   ....[0]....
.L_42:
        /*00a0*/ 	.word	0x00000090


	//   ....[1]....
        /*00a4*/ 	.word	0x000004d0


	//   ....[2]....
        /*00a8*/ 	.word	0x000006c0


	//   ....[3]....
        /*00ac*/ 	.word	0x00000820


	//   ....[4]....
        /*00b0*/ 	.word	0x00000920


	//   ....[5]....
        /*00b4*/ 	.word	0x00000a90


	//   ....[6]....
        /*00b8*/ 	.word	0x00000c30


	//   ....[7]....
        /*00bc*/ 	.word	0x00001d00


	//   ....[8]....
        /*00c0*/ 	.word	0x00002d20


	//   ....[9]....
        /*00c4*/ 	.word	0x00002f30


	//   ....[10]....
        /*00c8*/ 	.word	0x00002f60


	//   ....[11]....
        /*00cc*/ 	.word	0x000039f0


	//   ....[12]....
        /*00d0*/ 	.word	0x00003c20


	//----- nvinfo : EIATTR_VRC_CTA_INIT_COUNT
	.align		4
.L_43:
        /*00d4*/ 	.byte	0x02, 0x4a
        /*00d6*/ 	.byte	0x80
	.zero		1


	//----- nvinfo : EIATTR_SYSCALL_OFFSETS
	.align		4
        /*00d8*/ 	.byte	0x04, 0x46
        /*00da*/ 	.short	(.L_45 - .L_44)


	//   ....[0]....
.L_44:
        /*00dc*/ 	.word	0x00005290


	//   ....[1]....
        /*00e0*/ 	.word	0x000053d0


	//   ....[2]....
        /*00e4*/ 	.word	0x00005bd0


	//   ....[3]....
        /*00e8*/ 	.word	0x00006970


	//----- nvinfo : EIATTR_MBARRIER_INSTR_OFFSETS
	.align		4
.L_45:
        /*00ec*/ 	.byte	0x04, 0x39
        /*00ee*/ 	.short	(.L_47 - .L_46)


	//   ....[0]....
.L_46:
        /*00f0*/ 	.word	0x000005b0
        /*00f4*/ 	.word	0x000000ff
        /*00f8*/ 	.word	0x00000000
        /*00fc*/ 	.short	0x0100
        /*00fe*/ 	.byte	0x05
	.zero		1


	//   ....[1]....
        /*0100*/ 	.word	0x000005c0
        /*0104*/ 	.word	0x000000ff
        /*0108*/ 	.word	0x00000040
        /*010c*/ 	.short	0x0100
        /*010e*/ 	.byte	0x05
	.zero		1


	//   ....[2]....
        /*0110*/ 	.word	0x000005d0
        /*0114*/ 	.word	0x000000ff
        /*0118*/ 	.word	0x00000008
        /*011c*/ 	.short	0x0100
        /*011e*/ 	.byte	0x05
	.zero		1


	//   ....[3]....
        /*0120*/ 	.word	0x000005e0
        /*0124*/ 	.word	0x000000ff
        /*0128*/ 	.word	0x00000048
        /*012c*/ 	.short	0x0100
        /*012e*/ 	.byte	0x05
	.zero		1


	//   ....[4]....
        /*0130*/ 	.word	0x000005f0
        /*0134*/ 	.word	0x000000ff
        /*0138*/ 	.word	0x00000010
        /*013c*/ 	.short	0x0100
        /*013e*/ 	.byte	0x05
	.zero		1


	//   ....[5]....
        /*0140*/ 	.word	0x00000600
        /*0144*/ 	.word	0x000000ff
        /*0148*/ 	.word	0x00000050
        /*014c*/ 	.short	0x0100
        /*014e*/ 	.byte	0x05
	.zero		1


	//   ....[6]....
        /*0150*/ 	.word	0x00000610
        /*0154*/ 	.word	0x000000ff
        /*0158*/ 	.word	0x00000018
        /*015c*/ 	.short	0x0100
        /*015e*/ 	.byte	0x05
	.zero		1


	//   ....[7]....
        /*0160*/ 	.word	0x00000620
        /*0164*/ 	.word	0x000000ff
        /*0168*/ 	.word	0x00000058
        /*016c*/ 	.short	0x0100
        /*016e*/ 	.byte	0x05
	.zero		1


	//   ....[8]....
        /*0170*/ 	.word	0x00000630
        /*0174*/ 	.word	0x000000ff
        /*0178*/ 	.word	0x00000020
        /*017c*/ 	.short	0x0100
        /*017e*/ 	.byte	0x05
	.zero		1


	//   ....[9]....
        /*0180*/ 	.word	0x00000640
        /*0184*/ 	.word	0x000000ff
        /*0188*/ 	.word	0x00000060
        /*018c*/ 	.short	0x0100
        /*018e*/ 	.byte	0x05
	.zero		1


	//   ....[10]....
        /*0190*/ 	.word	0x00000650
        /*0194*/ 	.word	0x000000ff
        /*0198*/ 	.word	0x00000028
        /*019c*/ 	.short	0x0100
        /*019e*/ 	.byte	0x05
	.zero		1


	//   ....[11]....
        /*01a0*/ 	.word	0x00000660
        /*01a4*/ 	.word	0x000000ff
        /*01a8*/ 	.word	0x00000068
        /*01ac*/ 	.short	0x0100
        /*01ae*/ 	.byte	0x05
	.zero		1


	//   ....[12]....
        /*01b0*/ 	.word	0x00000670
        /*01b4*/ 	.word	0x000000ff
        /*01b8*/ 	.word	0x00000030
        /*01bc*/ 	.short	0x0100
        /*01be*/ 	.byte	0x05
	.zero		1


	//   ....[13]....
        /*01c0*/ 	.word	0x00000680
        /*01c4*/ 	.word	0x000000ff
        /*01c8*/ 	.word	0x00000070
        /*01cc*/ 	.short	0x0100
        /*01ce*/ 	.byte	0x05
	.zero		1


	//   ....[14]....
        /*01d0*/ 	.word	0x00000690
        /*01d4*/ 	.word	0x000000ff
        /*01d8*/ 	.word	0x00000038
        /*01dc*/ 	.short	0x0100
        /*01de*/ 	.byte	0x05
	.zero		1


	//   ....[15]....
        /*01e0*/ 	.word	0x000006a0
        /*01e4*/ 	.word	0x000000ff
        /*01e8*/ 	.word	0x00000078
        /*01ec*/ 	.short	0x0100
        /*01ee*/ 	.byte	0x05
	.zero		1


	//   ....[16]....
        /*01f0*/ 	.word	0x000007d0
        /*01f4*/ 	.word	0x000000ff
        /*01f8*/ 	.word	0x00000080
        /*01fc*/ 	.short	0x0100
        /*01fe*/ 	.byte	0x07
	.zero		1


	//   ....[17]....
        /*0200*/ 	.word	0x000007e0
        /*0204*/ 	.word	0x000000ff
        /*0208*/ 	.word	0x00000090
        /*020c*/ 	.short	0x0100
        /*020e*/ 	.byte	0x07
	.zero		1


	//   ....[18]....
        /*0210*/ 	.word	0x000007f0
        /*0214*/ 	.word	0x000000ff
        /*0218*/ 	.word	0x00000088
        /*021c*/ 	.short	0x0100
        /*021e*/ 	.byte	0x07
	.zero		1


	//   ....[19]....
        /*0220*/ 	.word	0x00000800
        /*0224*/ 	.word	0x000000ff
        /*0228*/ 	.word	0x00000098
        /*022c*/ 	.short	0x0100
        /*022e*/ 	.byte	0x07
	.zero		1


	//   ....[20]....
        /*0230*/ 	.word	0x000008f0
        /*0234*/ 	.word	0x000000ff
        /*0238*/ 	.word	0x000000a0
        /*023c*/ 	.short	0x0100
        /*023e*/ 	.byte	0x05
	.zero		1


	//   ....[21]....
        /*0240*/ 	.word	0x00000900
        /*0244*/ 	.word	0x000000ff
        /*0248*/ 	.word	0x000000a8
        /*024c*/ 	.short	0x0100
        /*024e*/ 	.byte	0x05
	.zero		1


	//   ....[22]....
        /*0250*/ 	.word	0x00000a40
        /*0254*/ 	.word	0x000000ff
        /*0258*/ 	.word	0x000000b0
        /*025c*/ 	.short	0x0100
        /*025e*/ 	.byte	0x05
	.zero		1


	//   ....[23]....
        /*0260*/ 	.word	0x00000a50
        /*0264*/ 	.word	0x000000ff
        /*0268*/ 	.word	0x000000c0
        /*026c*/ 	.short	0x0100
        /*026e*/ 	.byte	0x05
	.zero		1


	//   ....[24]....
        /*0270*/ 	.word	0x00000a60
        /*0274*/ 	.word	0x000000ff
        /*0278*/ 	.word	0x000000b8
        /*027c*/ 	.short	0x0100
        /*027e*/ 	.byte	0x05
	.zero		1


	//   ....[25]....
        /*0280*/ 	.word	0x00000a70
        /*0284*/ 	.word	0x000000ff
        /*0288*/ 	.word	0x000000c8
        /*028c*/ 	.short	0x0100
        /*028e*/ 	.byte	0x05
	.zero		1


	//   ....[26]....
        /*0290*/ 	.word	0x00000ba0
        /*0294*/ 	.word	0x000000ff
        /*0298*/ 	.word	0x000000d0
        /*029c*/ 	.short	0x0100
        /*029e*/ 	.byte	0x07
	.zero		1


	//   ....[27]....
        /*02a0*/ 	.word	0x00000bb0
        /*02a4*/ 	.word	0x000000ff
        /*02a8*/ 	.word	0x000000f0
        /*02ac*/ 	.short	0x0100
        /*02ae*/ 	.byte	0x07
	.zero		1


	//   ....[28]....
        /*02b0*/ 	.word	0x00000bc0
        /*02b4*/ 	.word	0x000000ff
        /*02b8*/ 	.word	0x000000d8
        /*02bc*/ 	.short	0x0100
        /*02be*/ 	.byte	0x07
	.zero		1


	//   ....[29]....
        /*02c0*/ 	.word	0x00000bd0
        /*02c4*/ 	.word	0x000000ff
        /*02c8*/ 	.word	0x000000f8
        /*02cc*/ 	.short	0x0100
        /*02ce*/ 	.byte	0x07
	.zero		1


	//   ....[30]....
        /*02d0*/ 	.word	0x00000be0
        /*02d4*/ 	.word	0x000000ff
        /*02d8*/ 	.word	0x000000e0
        /*02dc*/ 	.short	0x0100
        /*02de*/ 	.byte	0x07
	.zero		1


	//   ....[31]....
        /*02e0*/ 	.word	0x00000bf0
        /*02e4*/ 	.word	0x000000ff
        /*02e8*/ 	.word	0x00000100
        /*02ec*/ 	.short	0x0100
        /*02ee*/ 	.byte	0x07
	.zero		1


	//   ....[32]....
        /*02f0*/ 	.word	0x00000c00
        /*02f4*/ 	.word	0x000000ff
        /*02f8*/ 	.word	0x000000e8
        /*02fc*/ 	.short	0x0100
        /*02fe*/ 	.byte	0x07
	.zero		1


	//   ....[33]....
        /*0300*/ 	.word	0x00000c10
        /*0304*/ 	.word	0x000000ff
        /*0308*/ 	.word	0x00000108
        /*030c*/ 	.short	0x0100
        /*030e*/ 	.byte	0x07
	.zero		1


	//   ....[34]....
        /*0310*/ 	.word	0x00000d00
        /*0314*/ 	.word	0x000000ff
        /*0318*/ 	.word	0x00000110
        /*031c*/ 	.short	0x0100
        /*031e*/ 	.byte	0x05
	.zero		1


	//   ....[35]....
        /*0320*/ 	.word	0x00000d10
        /*0324*/ 	.word	0x000000ff
        /*0328*/ 	.word	0x00000120
        /*032c*/ 	.short	0x0100
        /*032e*/ 	.byte	0x05
	.zero		1


	//   ....[36]....
        /*0330*/ 	.word	0x00000d20
        /*0334*/ 	.word	0x000000ff
        /*0338*/ 	.word	0x00000118
        /*033c*/ 	.short	0x0100
        /*033e*/ 	.byte	0x05
	.zero		1


	//   ....[37]....
        /*0340*/ 	.word	0x00000d30
        /*0344*/ 	.word	0x000000ff
        /*0348*/ 	.word	0x00000128
        /*034c*/ 	.short	0x0100
        /*034e*/ 	.byte	0x05
	.zero		1


	//   ....[38]....
        /*0350*/ 	.word	0x00001600
        /*0354*/ 	.word	0x00000003
        /*0358*/ 	.word	0x00000120
        /*035c*/ 	.short	0x010a
        /*035e*/ 	.byte	0xff
	.zero		1


	//   ....[39]....
        /*0360*/ 	.word	0x00001630
        /*0364*/ 	.word	0x00000003
        /*0368*/ 	.word	0x00000110
        /*036c*/ 	.short	0x0101
        /*036e*/ 	.byte	0xff
	.zero		1


	//   ....[40]....
        /*0370*/ 	.word	0x00001700
        /*0374*/ 	.word	0x000000ff
        /*0378*/ 	.word	0x00000040
        /*037c*/ 	.short	0x010a
        /*037e*/ 	.byte	0x08
	.zero		1


	//   ....[41]....
        /*0380*/ 	.word	0x000017a0
        /*0384*/ 	.word	0x000000ff
        /*0388*/ 	.word	0x00000040
        /*038c*/ 	.short	0x010a
        /*038e*/ 	.byte	0x21
	.zero		1


	//   ....[42]....
        /*0390*/ 	.word	0x000018f0
        /*0394*/ 	.word	0x000000ff
        /*0398*/ 	.word	0x00000040
        /*039c*/ 	.short	0x010a
        /*039e*/ 	.byte	0x08
	.zero		1


	//   ....[43]....
        /*03a0*/ 	.word	0x00001a00
        /*03a4*/ 	.word	0x000000ff
        /*03a8*/ 	.word	0x000000a8
        /*03ac*/ 	.short	0x0101
        /*03ae*/ 	.byte	0x04
	.zero		1


	//   ....[44]....
        /*03b0*/ 	.word	0x00001a20
        /*03b4*/ 	.word	0x000000ff
        /*03b8*/ 	.word	0x00000040
        /*03bc*/ 	.short	0x010a
        /*03be*/ 	.byte	0x08
	.zero		1


	//   ....[45]....
        /*03c0*/ 	.word	0x00001aa0
        /*03c4*/ 	.word	0x000000ff
        /*03c8*/ 	.word	0x00000040
        /*03cc*/ 	.short	0x010a
        /*03ce*/ 	.byte	0x11
	.zero		1


	//   ....[46]....
        /*03d0*/ 	.word	0x00001bf0
        /*03d4*/ 	.word	0x000000ff
        /*03d8*/ 	.word	0x00000040
        /*03dc*/ 	.short	0x010a
        /*03de*/ 	.byte	0x08
	.zero		1


	//   ....[47]....
        /*03e0*/ 	.word	0x00001d30
        /*03e4*/ 	.word	0x00000002
        /*03e8*/ 	.word	0x000000b0
        /*03ec*/ 	.short	0x010a
        /*03ee*/ 	.byte	0xff
	.zero		1


	//   ....[48]....
        /*03f0*/ 	.word	0x00001df0
        /*03f4*/ 	.word	0x00000002
        /*03f8*/ 	.word	0x00000000
        /*03fc*/ 	.short	0x0101
        /*03fe*/ 	.byte	0xff
	.zero		1


	//   ....[49]....
        /*0400*/ 	.word	0x00002350
        /*0404*/ 	.word	0x000000ff
        /*0408*/ 	.word	0x00000000
        /*040c*/ 	.short	0x010a
        /*040e*/ 	.byte	0x05
	.zero		1


	//   ....[50]....
        /*0410*/ 	.word	0x000023e0
        /*0414*/ 	.word	0x000000ff
        /*0418*/ 	.word	0x00000000
        /*041c*/ 	.short	0x010a
        /*041e*/ 	.byte	0x05
	.zero		1


	//   ....[51]....
        /*0420*/ 	.word	0x00002470
        /*0424*/ 	.word	0x000000ff
        /*0428*/ 	.word	0x00000000
        /*042c*/ 	.short	0x010a
        /*042e*/ 	.byte	0x05
	.zero		1


	//   ....[52]....
        /*0430*/ 	.word	0x00002500
        /*0434*/ 	.word	0x000000ff
        /*0438*/ 	.word	0x00000000
        /*043c*/ 	.short	0x010a
        /*043e*/ 	.byte	0x05
	.zero		1


	//   ....[53]....
        /*0440*/ 	.word	0x00002590
        /*0444*/ 	.word	0x000000ff
        /*0448*/ 	.word	0x00000000
        /*044c*/ 	.short	0x010a
        /*044e*/ 	.byte	0x05
	.zero		1


	//   ....[54]....
        /*0450*/ 	.word	0x00002620
        /*0454*/ 	.word	0x000000ff
        /*0458*/ 	.word	0x00000000
        /*045c*/ 	.short	0x010a
        /*045e*/ 	.byte	0x05
	.zero		1


	//   ....[55]....
        /*0460*/ 	.word	0x000026b0
        /*0464*/ 	.word	0x000000ff
        /*0468*/ 	.word	0x00000000
        /*046c*/ 	.short	0x010a
        /*046e*/ 	.byte	0x05
	.zero		1


	//   ....[56]....
        /*0470*/ 	.word	0x00002750
        /*0474*/ 	.word	0x00000000
        /*0478*/ 	.word	0x00000000
        /*047c*/ 	.short	0x010a
        /*047e*/ 	.byte	0xff
	.zero		1


	//   ....[57]....
        /*0480*/ 	.word	0x00002870
        /*0484*/ 	.word	0x00000000
        /*0488*/ 	.word	0x00000110
        /*048c*/ 	.short	0x010a
        /*048e*/ 	.byte	0xff
	.zero		1


	//   ....[58]....
        /*0490*/ 	.word	0x000028d0
        /*0494*/ 	.word	0x00000004
        /*0498*/ 	.word	0x00000000
        /*049c*/ 	.short	0x0101
        /*049e*/ 	.byte	0xff
	.zero		1


	//   ....[59]....
        /*04a0*/ 	.word	0x000028f0
        /*04a4*/ 	.word	0x000000ff
        /*04a8*/ 	.word	0x000000c0
        /*04ac*/ 	.short	0x010a
        /*04ae*/ 	.byte	0x05
	.zero		1


	//   ....[60]....
        /*04b0*/ 	.word	0x00002a10
        /*04b4*/ 	.word	0x00000000
        /*04b8*/ 	.word	0x000000b0
        /*04bc*/ 	.short	0x010a
        /*04be*/ 	.byte	0xff
	.zero		1


	//   ....[61]....
        /*04c0*/ 	.word	0x00002b20
        /*04c4*/ 	.word	0x00000000
        /*04c8*/ 	.word	0x00000000
        /*04cc*/ 	.short	0x0101
        /*04ce*/ 	.byte	0xff
	.zero		1


	//   ....[62]....
        /*04d0*/ 	.word	0x00002bb0
        /*04d4*/ 	.word	0x000000ff
        /*04d8*/ 	.word	0x000000c0
        /*04dc*/ 	.short	0x0106
        /*04de*/ 	.byte	0x05
	.zero		1


	//   ....[63]....
        /*04e0*/ 	.word	0x00002bd0
        /*04e4*/ 	.word	0x000000ff
        /*04e8*/ 	.word	0x000000c0
        /*04ec*/ 	.short	0x010a
        /*04ee*/ 	.byte	0x05
	.zero		1


	//   ....[64]....
        /*04f0*/ 	.word	0x00002c60
        /*04f4*/ 	.word	0x000000ff
        /*04f8*/ 	.word	0x000000c0
        /*04fc*/ 	.short	0x0106
        /*04fe*/ 	.byte	0x04
	.zero		1


	//   ....[65]....
        /*0500*/ 	.word	0x00002ca0
        /*0504*/ 	.word	0x00000000
        /*0508*/ 	.word	0x000000c0
        /*050c*/ 	.short	0x010a
        /*050e*/ 	.byte	0xff
	.zero		1


	//   ....[66]....
        /*0510*/ 	.word	0x000031e0
        /*0514*/ 	.word	0x00000000
        /*0518*/ 	.word	0x000000b0
        /*051c*/ 	.short	0x010a
        /*051e*/ 	.byte	0xff
	.zero		1


	//   ....[67]....
        /*0520*/ 	.word	0x000032e0
        /*0524*/ 	.word	0x00000003
        /*0528*/ 	.word	0x00000000
        /*052c*/ 	.short	0x0101
        /*052e*/ 	.byte	0xff
	.zero		1


	//   ....[68]....
        /*0530*/ 	.word	0x000032f0
        /*0534*/ 	.word	0x000000ff
        /*0538*/ 	.word	0x00000000
        /*053c*/ 	.short	0x010a
        /*053e*/ 	.byte	0x06
	.zero		1


	//   ....[69]....
        /*0540*/ 	.word	0x00003370
        /*0544*/ 	.word	0x000000ff
        /*0548*/ 	.word	0x000000f0
        /*054c*/ 	.short	0x010a
        /*054e*/ 	.byte	0x07
	.zero		1


	//   ....[70]....
        /*0550*/ 	.word	0x00003450
        /*0554*/ 	.word	0x000000ff
        /*0558*/ 	.word	0x00000000
        /*055c*/ 	.short	0x010a
        /*055e*/ 	.byte	0x06
	.zero		1


	//   ....[71]....
        /*0560*/ 	.word	0x00003580
        /*0564*/ 	.word	0x000000ff
        /*0568*/ 	.word	0x00000000
        /*056c*/ 	.short	0x010a
        /*056e*/ 	.byte	0x1a
	.zero		1


	//   ....[72]....
        /*0570*/ 	.word	0x00003820
        /*0574*/ 	.word	0x000000ff
        /*0578*/ 	.word	0x00000000
        /*057c*/ 	.short	0x010a
        /*057e*/ 	.byte	0x06
	.zero		1


	//   ....[73]....
        /*0580*/ 	.word	0x000038b0
        /*0584*/ 	.word	0x000000ff
        /*0588*/ 	.word	0x00000000
        /*058c*/ 	.short	0x010a
        /*058e*/ 	.byte	0x06
	.zero		1


	//   ....[74]....
        /*0590*/ 	.word	0x00003940
        /*0594*/ 	.word	0x000000ff
        /*0598*/ 	.word	0x00000000
        /*059c*/ 	.short	0x010a
        /*059e*/ 	.byte	0x06
	.zero		1


	//   ....[75]....
        /*05a0*/ 	.word	0x000039d0
        /*05a4*/ 	.word	0x000000ff
        /*05a8*/ 	.word	0x00000000
        /*05ac*/ 	.short	0x010a
        /*05ae*/ 	.byte	0x07
	.zero		1


	//   ....[76]....
        /*05b0*/ 	.word	0x00003e30
        /*05b4*/ 	.word	0x00000000
        /*05b8*/ 	.word	0x000000b0
        /*05bc*/ 	.short	0x010a
        /*05be*/ 	.byte	0xff
	.zero		1


	//   ....[77]....
        /*05c0*/ 	.word	0x00003ef0
        /*05c4*/ 	.word	0x00000000
        /*05c8*/ 	.word	0x00000000
        /*05cc*/ 	.short	0x0101
        /*05ce*/ 	.byte	0xff
	.zero		1


	//   ....[78]....
        /*05d0*/ 	.word	0x00004210
        /*05d4*/ 	.word	0x000000ff
        /*05d8*/ 	.word	0x000000a8
        /*05dc*/ 	.short	0x010a
        /*05de*/ 	.byte	0x07
	.zero		1


	//   ....[79]....
        /*05e0*/ 	.word	0x00004400
        /*05e4*/ 	.word	0x000000ff
        /*05e8*/ 	.word	0x00000090
        /*05ec*/ 	.short	0x010a
        /*05ee*/ 	.byte	0x07
	.zero		1


	//   ....[80]....
        /*05f0*/ 	.word	0x000045d0
        /*05f4*/ 	.word	0x000000ff
        /*05f8*/ 	.word	0x00000080
        /*05fc*/ 	.short	0x010b
        /*05fe*/ 	.byte	0x07
	.zero		1


	//   ....[81]....
        /*0600*/ 	.word	0x00004640
        /*0604*/ 	.word	0x000000ff
        /*0608*/ 	.word	0x00000000
        /*060c*/ 	.short	0x0101
        /*060e*/ 	.byte	0x08
	.zero		1


	//   ....[82]....
        /*0610*/ 	.word	0x00004670
        /*0614*/ 	.word	0x000000ff
        /*0618*/ 	.word	0x00000098
        /*061c*/ 	.short	0x010a
        /*061e*/ 	.byte	0x07
	.zero		1


	//   ....[83]....
        /*0620*/ 	.word	0x00004880
        /*0624*/ 	.word	0x000000ff
        /*0628*/ 	.word	0x00000088
        /*062c*/ 	.short	0x010b
        /*062e*/ 	.byte	0x07
	.zero		1


	//   ....[84]....
        /*0630*/ 	.word	0x000048a0
        /*0634*/ 	.word	0x000000ff
        /*0638*/ 	.word	0x00000000
        /*063c*/ 	.short	0x0101
        /*063e*/ 	.byte	0x0d
	.zero		1


	//   ....[85]....
        /*0640*/ 	.word	0x000048d0
        /*0644*/ 	.word	0x000000ff
        /*0648*/ 	.word	0x00000090
        /*064c*/ 	.short	0x010a
        /*064e*/ 	.byte	0x07
	.zero		1


	//   ....[86]....
        /*0650*/ 	.word	0x00004910
        /*0654*/ 	.word	0x00000000
        /*0658*/ 	.word	0x00000098
        /*065c*/ 	.short	0x010a
        /*065e*/ 	.byte	0xff
	.zero		1


	//   ....[87]....
        /*0660*/ 	.word	0x00004c60
        /*0664*/ 	.word	0x00000000
        /*0668*/ 	.word	0x000000b0
        /*066c*/ 	.short	0x010a
        /*066e*/ 	.byte	0xff
	.zero		1


	//   ....[88]....
        /*0670*/ 	.word	0x00004d70
        /*0674*/ 	.word	0x00000000
        /*0678*/ 	.word	0x00000000
        /*067c*/ 	.short	0x0101
        /*067e*/ 	.byte	0xff
	.zero		1


	//   ....[89]....
        /*0680*/ 	.word	0x000057c0
        /*0684*/ 	.word	0x00000000
        /*0688*/ 	.word	0x00000080
        /*068c*/ 	.short	0x010a
        /*068e*/ 	.byte	0xff
	.zero		1


	//   ....[90]....
        /*0690*/ 	.word	0x00005830
        /*0694*/ 	.word	0x0000006c
        /*0698*/ 	.word	0x000000d0
        /*069c*/ 	.short	0x010a
        /*069e*/ 	.byte	0xff
	.zero		1


	//   ....[91]....
        /*06a0*/ 	.word	0x00005910
        /*06a4*/ 	.word	0x00000000
        /*06a8*/ 	.word	0x00000080
        /*06ac*/ 	.short	0x010a
        /*06ae*/ 	.byte	0xff
	.zero		1


	//   ....[92]....
        /*06b0*/ 	.word	0x00005a30
        /*06b4*/ 	.word	0x00000000
        /*06b8*/ 	.word	0x00000000
        /*06bc*/ 	.short	0x0101
        /*06be*/ 	.byte	0xff
	.zero		1


	//   ....[93]....
        /*06c0*/ 	.word	0x00005ab0
        /*06c4*/ 	.word	0x0000006c
        /*06c8*/ 	.word	0x000000d0
        /*06cc*/ 	.short	0x010a
        /*06ce*/ 	.byte	0xff
	.zero		1


	//   ....[94]....
        /*06d0*/ 	.word	0x00006620
        /*06d4*/ 	.word	0x0000004b
        /*06d8*/ 	.word	0x00000080
        /*06dc*/ 	.short	0x010a
        /*06de*/ 	.byte	0xff
	.zero		1


	//   ....[95]....
        /*06e0*/ 	.word	0x000066d0
        /*06e4*/ 	.word	0x0000004b
        /*06e8*/ 	.word	0x00000080
        /*06ec*/ 	.short	0x010a
        /*06ee*/ 	.byte	0xff
	.zero		1


	//   ....[96]....
        /*06f0*/ 	.word	0x000067f0
        /*06f4*/ 	.word	0x00000000
        /*06f8*/ 	.word	0x00000000
        /*06fc*/ 	.short	0x0101
        /*06fe*/ 	.byte	0xff
	.zero		1


	//   ....[97]....
        /*0700*/ 	.word	0x00006ba0
        /*0704*/ 	.word	0x000000ff
        /*0708*/ 	.word	0x00000000
        /*070c*/ 	.short	0x0101
        /*070e*/ 	.byte	0x05
	.zero		1


	//   ....[98]....
        /*0710*/ 	.word	0x000074e0
        /*0714*/ 	.word	0x00000003
        /*0718*/ 	.word	0x00000120
        /*071c*/ 	.short	0x010a
        /*071e*/ 	.byte	0xff
	.zero		1


	//   ....[99]....
        /*0720*/ 	.word	0x00007540
        /*0724*/ 	.word	0x00000002
        /*0728*/ 	.word	0x00000040
        /*072c*/ 	.short	0x010a
        /*072e*/ 	.byte	0xff
	.zero		1


	//   ....[100]....
        /*0730*/ 	.word	0x000075a0
        /*0734*/ 	.word	0x00000002
        /*0738*/ 	.word	0x00000040
        /*073c*/ 	.short	0x010a
        /*073e*/ 	.byte	0xff
	.zero		1


	//   ....[101]....
        /*0740*/ 	.word	0x000075f0
        /*0744*/ 	.word	0x00000002
        /*0748*/ 	.word	0x000000b0
        /*074c*/ 	.short	0x010a
        /*074e*/ 	.byte	0xff
	.zero		1


	//   ....[102]....
        /*0750*/ 	.word	0x00007650
        /*0754*/ 	.word	0x00000000
        /*0758*/ 	.word	0x00000000
        /*075c*/ 	.short	0x010a
        /*075e*/ 	.byte	0xff
	.zero		1


	//   ....[103]....
        /*0760*/ 	.word	0x000076b0
        /*0764*/ 	.word	0x00000000
        /*0768*/ 	.word	0x00000000
        /*076c*/ 	.short	0x010a
        /*076e*/ 	.byte	0xff
	.zero		1


	//   ....[104]....
        /*0770*/ 	.word	0x00007710
        /*0774*/ 	.word	0x00000000
        /*0778*/ 	.word	0x00000000
        /*077c*/ 	.short	0x010a
        /*077e*/ 	.byte	0xff
	.zero		1


	//   ....[105]....
        /*0780*/ 	.word	0x00007770
        /*0784*/ 	.word	0x00000000
        /*0788*/ 	.word	0x00000000
        /*078c*/ 	.short	0x010a
        /*078e*/ 	.byte	0xff
	.zero		1


	//   ....[106]....
        /*0790*/ 	.word	0x000077d0
        /*0794*/ 	.word	0x00000000
        /*0798*/ 	.word	0x00000000
        /*079c*/ 	.short	0x010a
        /*079e*/ 	.byte	0xff
	.zero		1


	//   ....[107]....
        /*07a0*/ 	.word	0x00007830
        /*07a4*/ 	.word	0x00000000
        /*07a8*/ 	.word	0x00000000
        /*07ac*/ 	.short	0x010a
        /*07ae*/ 	.byte	0xff
	.zero		1


	//   ....[108]....
        /*07b0*/ 	.word	0x00007890
        /*07b4*/ 	.word	0x00000000
        /*07b8*/ 	.word	0x00000000
        /*07bc*/ 	.short	0x010a
        /*07be*/ 	.byte	0xff
	.zero		1


	//   ....[109]....
        /*07c0*/ 	.word	0x000078e0
        /*07c4*/ 	.word	0x00000000
        /*07c8*/ 	.word	0x00000110
        /*07cc*/ 	.short	0x010a
        /*07ce*/ 	.byte	0xff
	.zero		1


	//   ....[110]....
        /*07d0*/ 	.word	0x00007940
        /*07d4*/ 	.word	0x00000000
        /*07d8*/ 	.word	0x000000c0
        /*07dc*/ 	.short	0x010a
        /*07de*/ 	.byte	0xff
	.zero		1


	//   ....[111]....
        /*07e0*/ 	.word	0x00007990
        /*07e4*/ 	.word	0x00000000
        /*07e8*/ 	.word	0x000000b0
        /*07ec*/ 	.short	0x010a
        /*07ee*/ 	.byte	0xff
	.zero		1


	//   ....[112]....
        /*07f0*/ 	.word	0x000079f0
        /*07f4*/ 	.word	0x00000000
        /*07f8*/ 	.word	0x000000c0
        /*07fc*/ 	.short	0x010a
        /*07fe*/ 	.byte	0xff
	.zero		1


	//   ....[113]....
        /*0800*/ 	.word	0x00007a40
        /*0804*/ 	.word	0x00000000
        /*0808*/ 	.word	0x000000b0
        /*080c*/ 	.short	0x010a
        /*080e*/ 	.byte	0xff
	.zero		1


	//   ....[114]....
        /*0810*/ 	.word	0x00007aa0
        /*0814*/ 	.word	0x00000003
        /*0818*/ 	.word	0x000000f0
        /*081c*/ 	.short	0x010a
        /*081e*/ 	.byte	0xff
	.zero		1


	//   ....[115]....
        /*0820*/ 	.word	0x00007b00
        /*0824*/ 	.word	0x00000000
        /*0828*/ 	.word	0x00000000
        /*082c*/ 	.short	0x010a
        /*082e*/ 	.byte	0xff
	.zero		1


	//   ....[116]....
        /*0830*/ 	.word	0x00007b60
        /*0834*/ 	.word	0x00000000
        /*0838*/ 	.word	0x00000000
        /*083c*/ 	.short	0x010a
        /*083e*/ 	.byte	0xff
	.zero		1


	//   ....[117]....
        /*0840*/ 	.word	0x00007bc0
        /*0844*/ 	.word	0x00000000
        /*0848*/ 	.word	0x00000000
        /*084c*/ 	.short	0x010a
        /*084e*/ 	.byte	0xff
	.zero		1


	//   ....[118]....
        /*0850*/ 	.word	0x00007c20
        /*0854*/ 	.word	0x00000000
        /*0858*/ 	.word	0x00000000
        /*085c*/ 	.short	0x010a
        /*085e*/ 	.byte	0xff
	.zero		1


	//   ....[119]....
        /*0860*/ 	.word	0x00007c80
        /*0864*/ 	.word	0x00000000
        /*0868*/ 	.word	0x00000000
        /*086c*/ 	.short	0x010a
        /*086e*/ 	.byte	0xff
	.zero		1


	//   ....[120]....
        /*0870*/ 	.word	0x00007cd0
        /*0874*/ 	.word	0x00000000
        /*0878*/ 	.word	0x000000b0
        /*087c*/ 	.short	0x010a
        /*087e*/ 	.byte	0xff
	.zero		1


	//   ....[121]....
        /*0880*/ 	.word	0x00007d30
        /*0884*/ 	.word	0x00000000
        /*0888*/ 	.word	0x000000a8
        /*088c*/ 	.short	0x010a
        /*088e*/ 	.byte	0xff
	.zero		1


	//   ....[122]....
        /*0890*/ 	.word	0x00007d90
        /*0894*/ 	.word	0x00000003
        /*0898*/ 	.word	0x00000090
        /*089c*/ 	.short	0x010a
        /*089e*/ 	.byte	0xff
	.zero		1


	//   ....[123]....
        /*08a0*/ 	.word	0x00007df0
        /*08a4*/ 	.word	0x00000003
        /*08a8*/ 	.word	0x00000098
        /*08ac*/ 	.short	0x010a
        /*08ae*/ 	.byte	0xff
	.zero		1


	//   ....[124]....
        /*08b0*/ 	.word	0x00007e50
        /*08b4*/ 	.word	0x00000000
        /*08b8*/ 	.word	0x00000090
        /*08bc*/ 	.short	0x010a
        /*08be*/ 	.byte	0xff
	.zero		1


	//   ....[125]....
        /*08c0*/ 	.word	0x00007ea0
        /*08c4*/ 	.word	0x00000000
        /*08c8*/ 	.word	0x000000b0
        /*08cc*/ 	.short	0x010a
        /*08ce*/ 	.byte	0xff
	.zero		1


	//   ....[126]....
        /*08d0*/ 	.word	0x00007ef0
        /*08d4*/ 	.word	0x00000000
        /*08d8*/ 	.word	0x00000080
        /*08dc*/ 	.short	0x010a
        /*08de*/ 	.byte	0xff
	.zero		1


	//   ....[127]....
        /*08e0*/ 	.word	0x00007f40
        /*08e4*/ 	.word	0x0000006c
        /*08e8*/ 	.word	0x000000d0
        /*08ec*/ 	.short	0x010a
        /*08ee*/ 	.byte	0xff
	.zero		1


	//   ....[128]....
        /*08f0*/ 	.word	0x00007f90
        /*08f4*/ 	.word	0x0000004b
        /*08f8*/ 	.word	0x00000080
        /*08fc*/ 	.short	0x010a
        /*08fe*/ 	.byte	0xff
	.zero		1


	//----- nvinfo : EIATTR_NUM_MBARRIERS
	.align		4
.L_47:
        /*0900*/ 	.byte	0x03, 0x38
        /*0902*/ 	.short	0x0026


	//----- nvinfo : EIATTR_EXIT_INSTR_OFFSETS
	.align		4
        /*0904*/ 	.byte	0x04, 0x1c
        /*0906*/ 	.short	(.L_49 - .L_48)


	//   ....[0]....
.L_48:
        /*0908*/ 	.word	0x00002780


	//   ....[1]....
        /*090c*/ 	.word	0x00002c70


	//   ....[2]....
        /*0910*/ 	.word	0x00002cd0


	//   ....[3]....
        /*0914*/ 	.word	0x00003c30


	//   ....[4]....
        /*0918*/ 	.word	0x00004940


	//   ....[5]....
        /*091c*/ 	.word	0x00004980


	//   ....[6]....
        /*0920*/ 	.word	0x000074d0


	//----- nvinfo : EIATTR_MAX_THREADS
	.align		4
.L_49:
        /*0924*/ 	.byte	0x04, 0x05
        /*0926*/ 	.short	(.L_51 - .L_50)
.L_50:
        /*0928*/ 	.word	0x00000100
        /*092c*/ 	.word	0x00000001
        /*0930*/ 	.word	0x00000001


	//----- nvinfo : EIATTR_CRS_STACK_SIZE
	.align		4
.L_51:
        /*0934*/ 	.byte	0x04, 0x1e
        /*0936*/ 	.short	(.L_53 - .L_52)
.L_52:
        /*0938*/ 	.word	0x00000000


	//----- nvinfo : EIATTR_CBANK_PARAM_SIZE
	.align		4
.L_53:
        /*093c*/ 	.byte	0x03, 0x19
        /*093e*/ 	.short	0x0800


	//----- nvinfo : EIATTR_PARAM_CBANK
	.align		4
        /*0940*/ 	.byte	0x04, 0x0a
        /*0942*/ 	.short	(.L_55 - .L_54)
	.align		4
.L_54:
        /*0944*/ 	.word	index@(.nv.constant0._ZN7cutlass13device_kernelINS_4gemm6kernel13GemmUniversalIN4cute5tupleIJiiiiEEENS1_10collective13CollectiveMmaINS1_35MainloopSm100TmaUmmaWarpSpecializedILi8ELi2ELi4ENS5_IJNS4_1CILi1EEESB_SB_EEEEENS5_IJNSA_ILi64EEENSA_ILi128EEESF_EEEaNS5_IJlSB_lEEEaSH_NS4_8TiledMMAINS4_8MMA_AtomIJNS4_15SM100_MMA_S8_SSIaaiLi64ELi128ELNS4_4UMMA5MajorE0ELSM_0ELNSL_8SaturateE0EEEEEENS4_6LayoutISC_NS5_IJNSA_ILi0EEESR_SR_EEEEENS5_IJNS4_10UnderscoreESU_SU_EEEEENS4_13SM90_TMA_LOADENS4_14ComposedLayoutINS4_7SwizzleILi3ELi4ELi3EEENS4_18smem_ptr_flag_bitsILi8EEENSQ_INS5_IJNSA_ILi8EEESF_EEENS5_IJSF_SB_EEEEEEEvNS4_8identityESX_S17_vS18_EENS_8epilogue10collective18CollectiveEpilogueINS1A_23Sm100TmaWarpSpecializedILi2ELi2ELi32ELb0ELb0EEEJSG_NS5_IJNSQ_ISE_SB_EES1F_EEEaSH_aSH_NS1A_6fusion15FusionCallbacksIS1E_NS1H_17LinearCombinationIaiaiLNS_15FloatRoundStyleE2EEESG_S1G_JEEENS4_5SM1004TMEM4LOAD26SM100_TMEM_LOAD_16dp32b32xESX_NSY_INSZ_ILi2ELi4ELi3EEES12_NSQ_INS5_IJS13_SE_EEENS5_IJSE_SB_EEEEEEENS4_39AutoVectorizingCopyWithAssumedAlignmentILi128EEENS4_14SM90_TMA_STOREES1V_S1X_S1X_EEEvvEEEEvNT_6ParamsE)
        /*0948*/ 	.short	0x0380
        /*094a*/ 	.short	0x0800


	//----- nvinfo : EIATTR_SW_WAR
	.align		4
.L_55:
        /*094c*/ 	.byte	0x04, 0x36
        /*094e*/ 	.short	(.L_57 - .L_56)
.L_56:
        /*0950*/ 	.word	0x00000008
.L_57:


//--------------------- .nv.callgraph             --------------------------
	.section	.nv.callgraph,"",@"SHT_CUDA_CALLGRAPH"
	.align	4
	.sectionentsize	8
	.align		4
        /*0000*/ 	.word	0x00000000
	.align		4
        /*0004*/ 	.word	0xffffffff
	.align		4
        /*0008*/ 	.word	index@(_ZN7cutlass13device_kernelINS_4gemm6kernel13GemmUniversalIN4cute5tupleIJiiiiEEENS1_10collective13CollectiveMmaINS1_35MainloopSm100TmaUmmaWarpSpecializedILi8ELi2ELi4ENS5_IJNS4_1CILi1EEESB_SB_EEEEENS5_IJNSA_ILi64EEENSA_ILi128EEESF_EEEaNS5_IJlSB_lEEEaSH_NS4_8TiledMMAINS4_8MMA_AtomIJNS4_15SM100_MMA_S8_SSIaaiLi64ELi128ELNS4_4UMMA5MajorE0ELSM_0ELNSL_8SaturateE0EEEEEENS4_6LayoutISC_NS5_IJNSA_ILi0EEESR_SR_EEEEENS5_IJNS4_10UnderscoreESU_SU_EEEEENS4_13SM90_TMA_LOADENS4_14ComposedLayoutINS4_7SwizzleILi3ELi4ELi3EEENS4_18smem_ptr_flag_bitsILi8EEENSQ_INS5_IJNSA_ILi8EEESF_EEENS5_IJSF_SB_EEEEEEEvNS4_8identityESX_S17_vS18_EENS_8epilogue10collective18CollectiveEpilogueINS1A_23Sm100TmaWarpSpecializedILi2ELi2ELi32ELb0ELb0EEEJSG_NS5_IJNSQ_ISE_SB_EES1F_EEEaSH_aSH_NS1A_6fusion15FusionCallbacksIS1E_NS1H_17LinearCombinationIaiaiLNS_15FloatRoundStyleE2EEESG_S1G_JEEENS4_5SM1004TMEM4LOAD26SM100_TMEM_LOAD_16dp32b32xESX_NSY_INSZ_ILi2ELi4ELi3EEES12_NSQ_INS5_IJS13_SE_EEENS5_IJSE_SB_EEEEEEENS4_39AutoVectorizingCopyWithAssumedAlignmentILi128EEENS4_14SM90_TMA_STOREES1V_S1X_S1X_EEEvvEEEEvNT_6ParamsE)
	.align		4
        /*000c*/ 	.word	index@(__assertfail)
	.align		4
        /*0010*/ 	.word	0x00000000
	.align		4
        /*0014*/ 	.word	0xfffffffe
	.align		4
        /*0018*/ 	.word	0x00000000
	.align		4
        /*001c*/ 	.word	0xfffffffd
	.align		4
        /*0020*/ 	.word	0x00000000
	.align		4
        /*0024*/ 	.word	0xfffffffc


//--------------------- .nv.constant4             --------------------------
	.section	.nv.constant4,"a",@progbits
	.align	8
	.align		8
.nv.constant4:
        /*0000*/ 	.dword	__assertfail
	.align		8
        /*0008*/ 	.dword	__unnamed_1
	.align		8
        /*0010*/ 	.dword	__unnamed_2
	.align		8
        /*0018*/ 	.dword	_ZN40_INTERNAL_0ff4aff2_4_k_cu_0421a467_248454cuda3std3__45__cpo5beginE
	.align		8
        /*0020*/ 	.dword	_ZN40_INTERNAL_0ff4aff2_4_k_cu_0421a467_248454cuda3std3__45__cpo3endE
	.align		8
        /*0028*/ 	.dword	_ZN40_INTERNAL_0ff4aff2_4_k_cu_0421a467_248454cuda3std3__45__cpo6cbeginE
	.align		8
        /*0030*/ 	.dword	_ZN40_INTERNAL_0ff4aff2_4_k_cu_0421a467_248454cuda3std3__45__cpo4cendE
	.align		8
        /*0038*/ 	.dword	_ZN40_INTERNAL_0ff4aff2_4_k_cu_0421a467_248454cuda3std3__442_GLOBAL__N__0ff4aff2_4_k_cu_0421a467_248456ignoreE
	.align		8
        /*0040*/ 	.dword	_ZN40_INTERNAL_0ff4aff2_4_k_cu_0421a467_248454cuda3std3__419piecewise_constructE
	.align		8
        /*0048*/ 	.dword	_ZN40_INTERNAL_0ff4aff2_4_k_cu_0421a467_248454cuda3std3__48in_placeE
	.align		8
        /*0050*/ 	.dword	_ZN40_INTERNAL_0ff4aff2_4_k_cu_0421a467_248454cuda3std6ranges3__45__cpo4swapE
	.align		8
        /*0058*/ 	.dword	_ZN40_INTERNAL_0ff4aff2_4_k_cu_0421a467_248454cuda3std6ranges3__45__cpo9iter_moveE
	.align		8
        /*0060*/ 	.dword	_ZN40_INTERNAL_0ff4aff2_4_k_cu_0421a467_248454cute7productE
	.align		8
        /*0068*/ 	.dword	_ZN40_INTERNAL_0ff4aff2_4_k_cu_0421a467_248454cute1_E
	.align		8
        /*0070*/ 	.dword	$str$25
	.align		8
        /*0078*/ 	.dword	$str$26
	.align		8
        /*0080*/ 	.dword	$str$27
	.align		8
        /*0088*/ 	.dword	$str$28


//--------------------- .text._ZN7cutlass13device_kernelINS_4gemm6kernel13GemmUniversalIN4cute5tupleIJiiiiEEENS1_10collective13CollectiveMmaINS1_35MainloopSm100TmaUmmaWarpSpecializedILi8ELi2ELi4ENS5_IJNS4_1CILi1EEESB_SB_EEEEENS5_IJNSA_ILi64EEENSA_ILi128EEESF_EEEaNS5_IJlSB_lEEEaSH_NS4_8TiledMMAINS4_8MMA_AtomIJNS4_15SM100_MMA_S8_SSIaaiLi64ELi128ELNS4_4UMMA5MajorE0ELSM_0ELNSL_8SaturateE0EEEEEENS4_6LayoutISC_NS5_IJNSA_ILi0EEESR_SR_EEEEENS5_IJNS4_10UnderscoreESU_SU_EEEEENS4_13SM90_TMA_LOADENS4_14ComposedLayoutINS4_7SwizzleILi3ELi4ELi3EEENS4_18smem_ptr_flag_bitsILi8EEENSQ_INS5_IJNSA_ILi8EEESF_EEENS5_IJSF_SB_EEEEEEEvNS4_8identityESX_S17_vS18_EENS_8epilogue10collective18CollectiveEpilogueINS1A_23Sm100TmaWarpSpecializedILi2ELi2ELi32ELb0ELb0EEEJSG_NS5_IJNSQ_ISE_SB_EES1F_EEEaSH_aSH_NS1A_6fusion15FusionCallbacksIS1E_NS1H_17LinearCombinationIaiaiLNS_15FloatRoundStyleE2EEESG_S1G_JEEENS4_5SM1004TMEM4LOAD26SM100_TMEM_LOAD_16dp32b32xESX_NSY_INSZ_ILi2ELi4ELi3EEES12_NSQ_INS5_IJS13_SE_EEENS5_IJSE_SB_EEEEEEENS4_39AutoVectorizingCopyWithAssumedAlignmentILi128EEENS4_14SM90_TMA_STOREES1V_S1X_S1X_EEEvvEEEEvNT_6ParamsE --------------------------
	.section	.text._ZN7cutlass13device_kernelINS_4gemm6kernel13GemmUniversalIN4cute5tupleIJiiiiEEENS1_10collective13CollectiveMmaINS1_35MainloopSm100TmaUmmaWarpSpecializedILi8ELi2ELi4ENS5_IJNS4_1CILi1EEESB_SB_EEEEENS5_IJNSA_ILi64EEENSA_ILi128EEESF_EEEaNS5_IJlSB_lEEEaSH_NS4_8TiledMMAINS4_8MMA_AtomIJNS4_15SM100_MMA_S8_SSIaaiLi64ELi128ELNS4_4UMMA5MajorE0ELSM_0ELNSL_8SaturateE0EEEEEENS4_6LayoutISC_NS5_IJNSA_ILi0EEESR_SR_EEEEENS5_IJNS4_10UnderscoreESU_SU_EEEEENS4_13SM90_TMA_LOADENS4_14ComposedLayoutINS4_7SwizzleILi3ELi4ELi3EEENS4_18smem_ptr_flag_bitsILi8EEENSQ_INS5_IJNSA_ILi8EEESF_EEENS5_IJSF_SB_EEEEEEEvNS4_8identityESX_S17_vS18_EENS_8epilogue10collective18CollectiveEpilogueINS1A_23Sm100TmaWarpSpecializedILi2ELi2ELi32ELb0ELb0EEEJSG_NS5_IJNSQ_ISE_SB_EES1F_EEEaSH_aSH_NS1A_6fusion15FusionCallbacksIS1E_NS1H_17LinearCombinationIaiaiLNS_15FloatRoundStyleE2EEESG_S1G_JEEENS4_5SM1004TMEM4LOAD26SM100_TMEM_LOAD_16dp32b32xESX_NSY_INSZ_ILi2ELi4ELi3EEES12_NSQ_INS5_IJS13_SE_EEENS5_IJSE_SB_EEEEEEENS4_39AutoVectorizingCopyWithAssumedAlignmentILi128EEENS4_14SM90_TMA_STOREES1V_S1X_S1X_EEEvvEEEEvNT_6ParamsE,"ax",@progbits
	.align	128
.text._ZN7cutlass13device_kernelINS_4gemm6kernel13GemmUniversalIN4cute5tupleIJiiiiEEENS1_10collective13CollectiveMmaINS1_35MainloopSm100TmaUmmaWarpSpecializedILi8ELi2ELi4ENS5_IJNS4_1CILi1EEESB_SB_EEEEENS5_IJNSA_ILi64EEENSA_ILi128EEESF_EEEaNS5_IJlSB_lEEEaSH_NS4_8TiledMMAINS4_8MMA_AtomIJNS4_15SM100_MMA_S8_SSIaaiLi64ELi128ELNS4_4UMMA5MajorE0ELSM_0ELNSL_8SaturateE0EEEEEENS4_6LayoutISC_NS5_IJNSA_ILi0EEESR_SR_EEEEENS5_IJNS4_10UnderscoreESU_SU_EEEEENS4_13SM90_TMA_LOADENS4_14ComposedLayoutINS4_7SwizzleILi3ELi4ELi3EEENS4_18smem_ptr_flag_bitsILi8EEENSQ_INS5_IJNSA_ILi8EEESF_EEENS5_IJSF_SB_EEEEEEEvNS4_8identityESX_S17_vS18_EENS_8epilogue10collective18CollectiveEpilogueINS1A_23Sm100TmaWarpSpecializedILi2ELi2ELi32ELb0ELb0EEEJSG_NS5_IJNSQ_ISE_SB_EES1F_EEEaSH_aSH_NS1A_6fusion15FusionCallbacksIS1E_NS1H_17LinearCombinationIaiaiLNS_15FloatRoundStyleE2EEESG_S1G_JEEENS4_5SM1004TMEM4LOAD26SM100_TMEM_LOAD_16dp32b32xESX_NSY_INSZ_ILi2ELi4ELi3EEES12_NSQ_INS5_IJS13_SE_EEENS5_IJSE_SB_EEEEEEENS4_39AutoVectorizingCopyWithAssumedAlignmentILi128EEENS4_14SM90_TMA_STOREES1V_S1X_S1X_EEEvvEEEEvNT_6ParamsE:
        .type           _ZN7cutlass13device_kernelINS_4gemm6kernel13GemmUniversalIN4cute5tupleIJiiiiEEENS1_10collective13CollectiveMmaINS1_35MainloopSm100TmaUmmaWarpSpecializedILi8ELi2ELi4ENS5_IJNS4_1CILi1EEESB_SB_EEEEENS5_IJNSA_ILi64EEENSA_ILi128EEESF_EEEaNS5_IJlSB_lEEEaSH_NS4_8TiledMMAINS4_8MMA_AtomIJNS4_15SM100_MMA_S8_SSIaaiLi64ELi128ELNS4_4UMMA5MajorE0ELSM_0ELNSL_8SaturateE0EEEEEENS4_6LayoutISC_NS5_IJNSA_ILi0EEESR_SR_EEEEENS5_IJNS4_10UnderscoreESU_SU_EEEEENS4_13SM90_TMA_LOADENS4_14ComposedLayoutINS4_7SwizzleILi3ELi4ELi3EEENS4_18smem_ptr_flag_bitsILi8EEENSQ_INS5_IJNSA_ILi8EEESF_EEENS5_IJSF_SB_EEEEEEEvNS4_8identityESX_S17_vS18_EENS_8epilogue10collective18CollectiveEpilogueINS1A_23Sm100TmaWarpSpecializedILi2ELi2ELi32ELb0ELb0EEEJSG_NS5_IJNSQ_ISE_SB_EES1F_EEEaSH_aSH_NS1A_6fusion15FusionCallbacksIS1E_NS1H_17LinearCombinationIaiaiLNS_15FloatRoundStyleE2EEESG_S1G_JEEENS4_5SM1004TMEM4LOAD26SM100_TMEM_LOAD_16dp32b32xESX_NSY_INSZ_ILi2ELi4ELi3EEES12_NSQ_INS5_IJS13_SE_EEENS5_IJSE_SB_EEEEEEENS4_39AutoVectorizingCopyWithAssumedAlignmentILi128EEENS4_14SM90_TMA_STOREES1V_S1X_S1X_EEEvvEEEEvNT_6ParamsE,@function
        .size           _ZN7cutlass13device_kernelINS_4gemm6kernel13GemmUniversalIN4cute5tupleIJiiiiEEENS1_10collective13CollectiveMmaINS1_35MainloopSm100TmaUmmaWarpSpecializedILi8ELi2ELi4ENS5_IJNS4_1CILi1EEESB_SB_EEEEENS5_IJNSA_ILi64EEENSA_ILi128EEESF_EEEaNS5_IJlSB_lEEEaSH_NS4_8TiledMMAINS4_8MMA_AtomIJNS4_15SM100_MMA_S8_SSIaaiLi64ELi128ELNS4_4UMMA5MajorE0ELSM_0ELNSL_8SaturateE0EEEEEENS4_6LayoutISC_NS5_IJNSA_ILi0EEESR_SR_EEEEENS5_IJNS4_10UnderscoreESU_SU_EEEEENS4_13SM90_TMA_LOADENS4_14ComposedLayoutINS4_7SwizzleILi3ELi4ELi3EEENS4_18smem_ptr_flag_bitsILi8EEENSQ_INS5_IJNSA_ILi8EEESF_EEENS5_IJSF_SB_EEEEEEEvNS4_8identityESX_S17_vS18_EENS_8epilogue10collective18CollectiveEpilogueINS1A_23Sm100TmaWarpSpecializedILi2ELi2ELi32ELb0ELb0EEEJSG_NS5_IJNSQ_ISE_SB_EES1F_EEEaSH_aSH_NS1A_6fusion15FusionCallbacksIS1E_NS1H_17LinearCombinationIaiaiLNS_15FloatRoundStyleE2EEESG_S1G_JEEENS4_5SM1004TMEM4LOAD26SM100_TMEM_LOAD_16dp32b32xESX_NSY_INSZ_ILi2ELi4ELi3EEES12_NSQ_INS5_IJS13_SE_EEENS5_IJSE_SB_EEEEEEENS4_39AutoVectorizingCopyWithAssumedAlignmentILi128EEENS4_14SM90_TMA_STOREES1V_S1X_S1X_EEEvvEEEEvNT_6ParamsE,(.L_x_154 - _ZN7cutlass13device_kernelINS_4gemm6kernel13GemmUniversalIN4cute5tupleIJiiiiEEENS1_10collective13CollectiveMmaINS1_35MainloopSm100TmaUmmaWarpSpecializedILi8ELi2ELi4ENS5_IJNS4_1CILi1EEESB_SB_EEEEENS5_IJNSA_ILi64EEENSA_ILi128EEESF_EEEaNS5_IJlSB_lEEEaSH_NS4_8TiledMMAINS4_8MMA_AtomIJNS4_15SM100_MMA_S8_SSIaaiLi64ELi128ELNS4_4UMMA5MajorE0ELSM_0ELNSL_8SaturateE0EEEEEENS4_6LayoutISC_NS5_IJNSA_ILi0EEESR_SR_EEEEENS5_IJNS4_10UnderscoreESU_SU_EEEEENS4_13SM90_TMA_LOADENS4_14ComposedLayoutINS4_7SwizzleILi3ELi4ELi3EEENS4_18smem_ptr_flag_bitsILi8EEENSQ_INS5_IJNSA_ILi8EEESF_EEENS5_IJSF_SB_EEEEEEEvNS4_8identityESX_S17_vS18_EENS_8epilogue10collective18CollectiveEpilogueINS1A_23Sm100TmaWarpSpecializedILi2ELi2ELi32ELb0ELb0EEEJSG_NS5_IJNSQ_ISE_SB_EES1F_EEEaSH_aSH_NS1A_6fusion15FusionCallbacksIS1E_NS1H_17LinearCombinationIaiaiLNS_15FloatRoundStyleE2EEESG_S1G_JEEENS4_5SM1004TMEM4LOAD26SM100_TMEM_LOAD_16dp32b32xESX_NSY_INSZ_ILi2ELi4ELi3EEES12_NSQ_INS5_IJS13_SE_EEENS5_IJSE_SB_EEEEEEENS4_39AutoVectorizingCopyWithAssumedAlignmentILi128EEENS4_14SM90_TMA_STOREES1V_S1X_S1X_EEEvvEEEEvNT_6ParamsE)
        .other          _ZN7cutlass13device_kernelINS_4gemm6kernel13GemmUniversalIN4cute5tupleIJiiiiEEENS1_10collective13CollectiveMmaINS1_35MainloopSm100TmaUmmaWarpSpecializedILi8ELi2ELi4ENS5_IJNS4_1CILi1EEESB_SB_EEEEENS5_IJNSA_ILi64EEENSA_ILi128EEESF_EEEaNS5_IJlSB_lEEEaSH_NS4_8TiledMMAINS4_8MMA_AtomIJNS4_15SM100_MMA_S8_SSIaaiLi64ELi128ELNS4_4UMMA5MajorE0ELSM_0ELNSL_8SaturateE0EEEEEENS4_6LayoutISC_NS5_IJNSA_ILi0EEESR_SR_EEEEENS5_IJNS4_10UnderscoreESU_SU_EEEEENS4_13SM90_TMA_LOADENS4_14ComposedLayoutINS4_7SwizzleILi3ELi4ELi3EEENS4_18smem_ptr_flag_bitsILi8EEENSQ_INS5_IJNSA_ILi8EEESF_EEENS5_IJSF_SB_EEEEEEEvNS4_8identityESX_S17_vS18_EENS_8epilogue10collective18CollectiveEpilogueINS1A_23Sm100TmaWarpSpecializedILi2ELi2ELi32ELb0ELb0EEEJSG_NS5_IJNSQ_ISE_SB_EES1F_EEEaSH_aSH_NS1A_6fusion15FusionCallbacksIS1E_NS1H_17LinearCombinationIaiaiLNS_15FloatRoundStyleE2EEESG_S1G_JEEENS4_5SM1004TMEM4LOAD26SM100_TMEM_LOAD_16dp32b32xESX_NSY_INSZ_ILi2ELi4ELi3EEES12_NSQ_INS5_IJS13_SE_EEENS5_IJSE_SB_EEEEEEENS4_39AutoVectorizingCopyWithAssumedAlignmentILi128EEENS4_14SM90_TMA_STOREES1V_S1X_S1X_EEEvvEEEEvNT_6ParamsE,@"STO_CUDA_ENTRY STV_DEFAULT"
_ZN7cutlass13device_kernelINS_4gemm6kernel13GemmUniversalIN4cute5tupleIJiiiiEEENS1_10collective13CollectiveMmaINS1_35MainloopSm100TmaUmmaWarpSpecializedILi8ELi2ELi4ENS5_IJNS4_1CILi1EEESB_SB_EEEEENS5_IJNSA_ILi64EEENSA_ILi128EEESF_EEEaNS5_IJlSB_lEEEaSH_NS4_8TiledMMAINS4_8MMA_AtomIJNS4_15SM100_MMA_S8_SSIaaiLi64ELi128ELNS4_4UMMA5MajorE0ELSM_0ELNSL_8SaturateE0EEEEEENS4_6LayoutISC_NS5_IJNSA_ILi0EEESR_SR_EEEEENS5_IJNS4_10UnderscoreESU_SU_EEEEENS4_13SM90_TMA_LOADENS4_14ComposedLayoutINS4_7SwizzleILi3ELi4ELi3EEENS4_18smem_ptr_flag_bitsILi8EEENSQ_INS5_IJNSA_ILi8EEESF_EEENS5_IJSF_SB_EEEEEEEvNS4_8identityESX_S17_vS18_EENS_8epilogue10collective18CollectiveEpilogueINS1A_23Sm100TmaWarpSpecializedILi2ELi2ELi32ELb0ELb0EEEJSG_NS5_IJNSQ_ISE_SB_EES1F_EEEaSH_aSH_NS1A_6fusion15FusionCallbacksIS1E_NS1H_17LinearCombinationIaiaiLNS_15FloatRoundStyleE2EEESG_S1G_JEEENS4_5SM1004TMEM4LOAD26SM100_TMEM_LOAD_16dp32b32xESX_NSY_INSZ_ILi2ELi4ELi3EEES12_NSQ_INS5_IJS13_SE_EEENS5_IJSE_SB_EEEEEEENS4_39AutoVectorizingCopyWithAssumedAlignmentILi128EEENS4_14SM90_TMA_STOREES1V_S1X_S1X_EEEvvEEEEvNT_6ParamsE:
[----:B------:R-:W1:Y:S01]  /*0000*/  LDC R1, c[0x0][0x37c] ;  /* 0x0000df00ff017b82 */ /* 0x000e620000000800 */
[----:B------:R-:W2:Y:S01]  /*0010*/  S2R R103, SR_TID.X ;  /* 0x0000000000677919 */ /* 0x000ea20000002100 */
[----:B------:R-:W3:Y:S01]  /*0020*/  LDCU.64 UR4, c[0x0][0x890] ;  /* 0x00011200ff0477ac */ /* 0x000ee20008000a00 */
[----:B------:R-:W-:Y:S02]  /*0030*/  PRMT R91, RZ, 0x7610, R91 ;  /* 0x00007610ff5b7816 */ /* 0x000fe4000000005b */
[----:B------:R-:W-:Y:S01]  /*0040*/  ELECT P5, URZ, PT ;  /* 0x0000000000ff782f */ /* 0x000fe200038a0000 */
[----:B------:R-:W4:Y:S01]  /*0050*/  LDCU.64 UR46, c[0x0][0x358] ;  /* 0x00006b00ff2e77ac */ /* 0x000f220008000a00 */
[----:B---3--:R-:W-:-:S04]  /*0060*/  UISETP.NE.U32.AND UP0, UPT, UR4, URZ, UPT ;  /* 0x000000ff0400728c */ /* 0x008fc8000bf05070 */
[----:B------:R-:W-:Y:S01]  /*0070*/  UISETP.NE.AND.EX UP0, UPT, UR5, URZ, UPT, UP0 ;  /* 0x000000ff0500728c */ /* 0x000fe2000bf05300 */
[----:B--2---:R-:W-:-:S05]  /*0080*/  SHF.R.U32.HI R96, RZ, 0x5, R103 ;  /* 0x00000005ff607819 */ /* 0x004fca0000011667 */
[----:B------:R-:W2:Y:S02]  /*0090*/  SHFL.IDX PT, R0, R96, RZ, 0x1f ;  /* 0x00001fff60007589 */ /* 0x000ea400000e0000 */
[----:B--2---:R-:W-:Y:S01]  /*00a0*/  R2UR UR8, R0 ;  /* 0x00000000000872ca */ /* 0x004fe200000e0000 */
[----:B-1--4-:R-:W-:-:S14]  /*00b0*/  BRA.U UP0, `(.L_x_0) ;  /* 0x00000001002c7547 */ /* 0x012fdc000b800000 */
[----:B------:R-:W1:Y:S02]  /*00c0*/  LDCU.64 UR6, c[0x0][0x888] ;  /* 0x00011100ff0677ac */ /* 0x000e640008000a00 */
[----:B-1----:R-:W-:-:S04]  /*00d0*/  UISETP.NE.U32.AND UP0, UPT, UR6, URZ, UPT ;  /* 0x000000ff0600728c */ /* 0x002fc8000bf05070 */
[----:B------:R-:W-:-:S09]  /*00e0*/  UISETP.NE.AND.EX UP0, UPT, UR7, URZ, UPT, UP0 ;  /* 0x000000ff0700728c */ /* 0x000fd2000bf05300 */
[----:B------:R-:W-:Y:S05]  /*00f0*/  BRA.U !UP0, `(.L_x_1) ;  /* 0x0000000108107547 */ /* 0x000fea000b800000 */
[----:B------:R-:W1:Y:S02]  /*0100*/  LDC.64 R50, c[0x0][0x888] ;  /* 0x00022200ff327b82 */ /* 0x000e640000000a00 */
[----:B-1----:R1:W5:Y:S01]  /*0110*/  LDG.E R50, desc[UR46][R50.64] ;  /* 0x0000002e32327981 */ /* 0x002362000c1e1900 */
[----:B------:R-:W-:Y:S01]  /*0120*/  HFMA2 R91, -RZ, RZ, 0, 5.9604644775390625e-08 ;  /* 0x00000001ff5b7431 */ /* 0x000fe200000001ff */
[----:B------:R-:W-:Y:S05]  /*0130*/  BRA `(.L_x_0) ;  /* 0x00000000000c7947 */ /* 0x000fea0003800000 */
.L_x_1:
[----:B------:R-:W1:Y:S01]  /*0140*/  LDCU UR6, c[0x0][0x880] ;  /* 0x00011000ff0677ac */ /* 0x000e620008000800 */
[----:B------:R-:W-:Y:S01]  /*0150*/  HFMA2 R91, -RZ, RZ, 0, 5.9604644775390625e-08 ;  /* 0x00000001ff5b7431 */ /* 0x000fe200000001ff */
[----:B-1----:R-:W-:-:S07]  /*0160*/  MOV R50, UR6 ;  /* 0x0000000600327c02 */ /* 0x002fce0008000f00 */
.L_x_0:
[----:B------:R-:W2:Y:S02]  /*0170*/  LDCU.64 UR6, c[0x0][0x8b0] ;  /* 0x00011600ff0677ac */ /* 0x000ea40008000a00 */
[----:B--2---:R-:W-:-:S04]  /*0180*/  UISETP.NE.U32.AND UP0, UPT, UR6, URZ, UPT ;  /* 0x000000ff0600728c */ /* 0x004fc8000bf05070 */
[----:B------:R-:W-:-:S09]  /*0190*/  UISETP.NE.AND.EX UP0, UPT, UR7, URZ, UPT, UP0 ;  /* 0x000000ff0700728c */ /* 0x000fd2000bf05300 */
[----:B------:R-:W-:Y:S05]  /*01a0*/  BRA.U UP0, `(.L_x_2) ;  /* 0x0000000100247547 */ /* 0x000fea000b800000 */
[----:B------:R-:W2:Y:S02]  /*01b0*/  LDCU.64 UR6, c[0x0][0x8a8] ;  /* 0x00011500ff0677ac */ /* 0x000ea40008000a00 */
[----:B--2---:R-:W-:-:S04]  /*01c0*/  UISETP.NE.U32.AND UP0, UPT, UR6, URZ, UPT ;  /* 0x000000ff0600728c */ /* 0x004fc8000bf05070 */
[----:B------:R-:W-:-:S09]  /*01d0*/  UISETP.NE.AND.EX UP0, UPT, UR7, URZ, UPT, UP0 ;  /* 0x000000ff0700728c */ /* 0x000fd2000bf05300 */
[----:B------:R-:W-:Y:S05]  /*01e0*/  BRA.U !UP0, `(.L_x_3) ;  /* 0x00000001080c7547 */ /* 0x000fea000b800000 */
[----:B------:R-:W2:Y:S02]  /*01f0*/  LDC.64 R2, c[0x0][0x8a8] ;  /* 0x00022a00ff027b82 */ /* 0x000ea40000000a00 */
[----:B--2---:R2:W5:Y:S01]  /*0200*/  LDG.E R47, desc[UR46][R2.64] ;  /* 0x0000002e022f7981 */ /* 0x004562000c1e1900 */
[----:B------:R-:W-:Y:S05]  /*0210*/  BRA `(.L_x_2) ;  /* 0x0000000000087947 */ /* 0x000fea0003800000 */
.L_x_3:
[----:B------:R-:W2:Y:S02]  /*0220*/  LDCU UR6, c[0x0][0x8a0] ;  /* 0x00011400ff0677ac */ /* 0x000ea40008000800 */
[----:B--2---:R-:W-:Y:S02]  /*0230*/  MOV R47, UR6 ;  /* 0x00000006002f7c02 */ /* 0x004fe40008000f00 */
.L_x_2:
[----:B------:R-:W-:Y:S01]  /*0240*/  IMAD.U32 R0, RZ, RZ, UR8 ;  /* 0x00000008ff007e24 */ /* 0x000fe2000f8e00ff */
[----:B------:R-:W-:Y:S04]  /*0250*/  BSSY.RECONVERGENT B0, `(.L_x_4) ;  /* 0x000000c000007945 */ /* 0x000fe80003800200 */
[C---:B------:R-:W-:Y:S02]  /*0260*/  ISETP.NE.OR P1, PT, R0.reuse, 0x1, !P5 ;  /* 0x000000010000780c */ /* 0x040fe40006f25670 */
[----:B------:R-:W-:-:S11]  /*0270*/  ISETP.NE.OR P0, PT, R0, 0x3, !P5 ;  /* 0x000000030000780c */ /* 0x000fd60006f05670 */
[----:B------:R-:W-:Y:S05]  /*0280*/  @P1 BRA `(.L_x_5) ;  /* 0x0000000000201947 */ /* 0x000fea0003800000 */
[----:B------:R-:W3:Y:S02]  /*0290*/  LDCU.64 UR6, c[0x0][0x348] ;  /* 0x00006900ff0677ac */ /* 0x000ee40008000a00 */
[----:B---3--:R-:W-:Y:S02]  /*02a0*/  UIADD3 UR10, UP1, UPT, UR6, 0x80, URZ ;  /* 0x00000080060a7890 */ /* 0x008fe4000ff3e0ff */
[----:B------:R-:W-:Y:S02]  /*02b0*/  UIADD3 UR6, UP0, UPT, UR6, 0x180, URZ ;  /* 0x0000018006067890 */ /* 0x000fe4000ff1e0ff */
[----:B------:R-:W-:Y:S02]  /*02c0*/  UIADD3.X UR11, UPT, UPT, URZ, UR7, URZ, UP1, !UPT ;  /* 0x00000007ff0b7290 */ /* 0x000fe40008ffe4ff */
[----:B------:R-:W-:-:S07]  /*02d0*/  UIADD3.X UR7, UPT, UPT, URZ, UR7, URZ, UP0, !UPT ;  /* 0x00000007ff077290 */ /* 0x000fce00087fe4ff */
[----:B------:R3:W-:Y:S02]  /*02e0*/  UTMACCTL.PF [UR10] ;  /* 0x000000000a0079b9 */ /* 0x0007e40008040000 */
[----:B------:R3:W-:Y:S02]  /*02f0*/  UTMACCTL.PF [UR6] ;  /* 0x00000000060079b9 */ /* 0x0007e40008040000 */
[----:B---3--:R-:W-:Y:S01]  /*0300*/  NOP ;  /* 0x0000000000007918 */ /* 0x008fe20000000000 */
.L_x_5:
[----:B------:R-:W-:Y:S05]  /*0310*/  BSYNC.RECONVERGENT B0 ;  /* 0x0000000000007941 */ /* 0x000fea0003800200 */
.L_x_4:
[----:B------:R-:W-:Y:S04]  /*0320*/  BSSY.RECONVERGENT B0, `(.L_x_6) ;  /* 0x000000a000007945 */ /* 0x000fe80003800200 */
        /* <DEDUP_REMOVED lines=9> */
.L_x_7:
[----:B------:R-:W-:Y:S05]  /*03c0*/  BSYNC.RECONVERGENT B0 ;  /* 0x0000000000007941 */ /* 0x000fea0003800200 */
.L_x_6:
[----:B------:R-:W3:Y:S01]  /*03d0*/  LDCU.64 UR6, c[0x0][0x888] ;  /* 0x00011100ff0677ac */ /* 0x000ee20008000a00 */
[----:B------:R-:W-:Y:S02]  /*03e0*/  UISETP.EQ.U32.AND UP1, UPT, UR4, URZ, UPT ;  /* 0x000000ff0400728c */ /* 0x000fe4000bf22070 */
[----:B------:R-:W-:Y:S02]  /*03f0*/  UPLOP3.LUT UP2, UPT, UPT, UPT, UPT, 0x80, 0x8 ;  /* 0x000000000008789c */ /* 0x000fe40003f4f070 */
[----:B---3--:R-:W-:-:S04]  /*0400*/  UISETP.NE.U32.AND UP0, UPT, UR6, URZ, UPT ;  /* 0x000000ff0600728c */ /* 0x008fc8000bf05070 */
[----:B------:R-:W-:-:S04]  /*0410*/  UISETP.NE.AND.EX UP0, UPT, UR7, URZ, UPT, UP0 ;  /* 0x000000ff0700728c */ /* 0x000fc8000bf05300 */
[----:B------:R-:W-:-:S04]  /*0420*/  UISETP.EQ.OR.EX UP3, UPT, UR5, URZ, !UP0, UP1 ;  /* 0x000000ff0500728c */ /* 0x000fc8000c762710 */
[----:B------:R-:W-:-:S05]  /*0430*/  UP2UR UR50, UPR, URZ, 0x8 ;  /* 0x00000008ff327883 */ /* 0x000fca0008000000 */
[----:B------:R-:W-:Y:S07]  /*0440*/  BRA.U !UP3, `(.L_x_8) ;  /* 0x000000010b207547 */ /* 0x000fee000b800000 */
[----:B-----5:R-:W-:Y:S01]  /*0450*/  R2UR UR6, R50 ;  /* 0x00000000320672ca */ /* 0x020fe200000e0000 */
[----:B------:R-:W-:Y:S02]  /*0460*/  UISETP.NE.U32.AND UP2, UPT, UR4, URZ, UPT ;  /* 0x000000ff0400728c */ /* 0x000fe4000bf45070 */
[----:B------:R-:W-:Y:S02]  /*0470*/  USEL UR4, URZ, 0xffffffff, UP0 ;  /* 0xffffffffff047887 */ /* 0x000fe40008000000 */
[----:B------:R-:W-:-:S08]  /*0480*/  UISETP.NE.AND.EX UP2, UPT, UR5, URZ, UPT, UP2 ;  /* 0x000000ff0500728c */ /* 0x000fd0000bf45320 */
[----:B------:R-:W-:-:S04]  /*0490*/  UISETP.NE.AND UP1, UPT, UR6, URZ, UPT ;  /* 0x000000ff0600728c */ /* 0x000fc8000bf25270 */
[----:B------:R-:W-:-:S04]  /*04a0*/  @!UP2 USEL UR4, URZ, 0xffffffff, UP1 ;  /* 0xffffffffff04a887 */ /* 0x000fc80008800000 */
[----:B------:R-:W-:-:S04]  /*04b0*/  ULOP3.LUT UR4, UR4, 0x1, URZ, 0xc0, !UPT ;  /* 0x0000000104047892 */ /* 0x000fc8000f8ec0ff */
[----:B------:R-:W-:-:S11]  /*04c0*/  UISETP.NE.U32.AND UP2, UPT, UR4, 0x1, UPT ;  /* 0x000000010400788c */ /* 0x000fd6000bf45070 */
.L_x_8:
[----:B--2---:R-:W2:Y:S01]  /*04d0*/  SHFL.IDX PT, R2, R96, RZ, 0x1f ;  /* 0x00001fff60027589 */ /* 0x004ea200000e0000 */
[----:B------:R-:W-:-:S04]  /*04e0*/  UISETP.NE.AND UP1, UPT, UR8, 0x2, UPT ;  /* 0x000000020800788c */ /* 0x000fc8000bf25270 */
[----:B------:R-:W-:Y:S01]  /*04f0*/  USEL UR6, URZ, 0x1, UP1 ;  /* 0x00000001ff067887 */ /* 0x000fe20008800000 */
[----:B--2---:R-:W-:-:S13]  /*0500*/  ISETP.NE.AND P0, PT, R2, RZ, PT ;  /* 0x000000ff0200720c */ /* 0x004fda0003f05270 */
[----:B------:R-:W-:Y:S05]  /*0510*/  @P0 BRA `(.L_x_9) ;  /* 0x0000000000680947 */ /* 0x000fea0003800000 */
[----:B------:R-:W2:Y:S01]  /*0520*/  S2UR UR5, SR_CgaCtaId ;  /* 0x00000000000579c3 */ /* 0x000ea20000008800 */
[----:B------:R-:W-:Y:S01]  /*0530*/  UMOV UR7, 0x400 ;  /* 0x0000040000077882 */ /* 0x000fe20000000000 */
[----:B------:R-:W-:Y:S01]  /*0540*/  UMOV UR4, 0x1 ;  /* 0x0000000100047882 */ /* 0x000fe20000000000 */
[----:B------:R-:W-:Y:S01]  /*0550*/  ELECT P0, URZ, PT ;  /* 0x0000000000ff782f */ /* 0x000fe20003800000 */
[----:B------:R-:W-:-:S04]  /*0560*/  UIADD3 UR10, UPT, UPT, -UR4, 0x100000, URZ ;  /* 0x00100000040a7890 */ /* 0x000fc8000fffe1ff */
[----:B------:R-:W-:Y:S02]  /*0570*/  USHF.L.U32 UR11, UR10, 0xb, URZ ;  /* 0x0000000b0a0b7899 */ /* 0x000fe400080006ff */
[----:B------:R-:W-:Y:S02]  /*0580*/  USHF.L.U32 UR10, UR10, 0x1, URZ ;  /* 0x000000010a0a7899 */ /* 0x000fe400080006ff */
[----:B--2---:R-:W-:Y:S01]  /*0590*/  ULEA UR5, UR5, UR7, 0x18 ;  /* 0x0000000705057291 */ /* 0x004fe2000f8ec0ff */
[----:B------:R-:W2:Y:S11]  /*05a0*/  FENCE.VIEW.ASYNC.S ;  /* 0x00000000000073c6 */ /* 0x000eb60000000000 */
[----:B--2---:R2:W3:Y:S01]  /*05b0*/  SYNCS.EXCH.64 URZ, [UR5], UR10 ;  /* 0x0000000a05ff75b2 */ /* 0x0044e20008000100 */
[----:B------:R2:W4:Y:S01]  /*05c0*/  SYNCS.EXCH.64 URZ, [UR5+0x40], UR10 ;  /* 0x0000400a05ff75b2 */ /* 0x0005220008000100 */
[----:B------:R2:W1:Y:S01]  /*05d0*/  SYNCS.EXCH.64 URZ, [UR5+0x8], UR10 ;  /* 0x0000080a05ff75b2 */ /* 0x0004620008000100 */
        /* <DEDUP_REMOVED lines=12> */
[----:B------:R2:W1:Y:S02]  /*06a0*/  SYNCS.EXCH.64 URZ, [UR5+0x78], UR10 ;  /* 0x0000780a05ff75b2 */ /* 0x0004640008000100 */
[----:B--2---:R-:W-:Y:S01]  /*06b0*/  NOP ;  /* 0x0000000000007918 */ /* 0x004fe20000000000 */
.L_x_9:
[----:B------:R-:W2:Y:S01]  /*06c0*/  SHFL.IDX PT, R2, R96, RZ, 0x1f ;  /* 0x00001fff60027589 */ /* 0x000ea200000e0000 */
[----:B------:R-:W-:Y:S01]  /*06d0*/  NOP ;  /* 0x0000000000007918 */ /* 0x000fe20000000000 */
[----:B--2---:R-:W-:-:S13]  /*06e0*/  ISETP.NE.AND P0, PT, R2, 0x1, PT ;  /* 0x000000010200780c */ /* 0x004fda0003f05270 */
[----:B------:R-:W-:Y:S05]  /*06f0*/  @P0 BRA `(.L_x_10) ;  /* 0x0000000000480947 */ /* 0x000fea0003800000 */
[----:B------:R-:W2:Y:S01]  /*0700*/  S2UR UR7, SR_CgaCtaId ;  /* 0x00000000000779c3 */ /* 0x000ea20000008800 */
[----:B------:R-:W-:Y:S01]  /*0710*/  UMOV UR9, 0x400 ;  /* 0x0000040000097882 */ /* 0x000fe20000000000 */
[----:B------:R-:W-:Y:S01]  /*0720*/  UMOV UR5, 0x20 ;  /* 0x0000002000057882 */ /* 0x000fe20000000000 */
[----:B------:R-:W-:Y:S01]  /*0730*/  UMOV UR4, 0x80 ;  /* 0x0000008000047882 */ /* 0x000fe20000000000 */
[----:B------:R-:W-:-:S04]  /*0740*/  UIADD3 UR10, UPT, UPT, -UR5, 0x100000, URZ ;  /* 0x00100000050a7890 */ /* 0x000fc8000fffe1ff */
[----:B------:R-:W-:Y:S02]  /*0750*/  USHF.L.U32 UR11, UR10, 0xb, URZ ;  /* 0x0000000b0a0b7899 */ /* 0x000fe400080006ff */
[----:B------:R-:W-:Y:S02]  /*0760*/  USHF.L.U32 UR10, UR10, 0x1, URZ ;  /* 0x000000010a0a7899 */ /* 0x000fe400080006ff */
[----:B------:R-:W-:-:S04]  /*0770*/  UIADD3 UR4, UPT, UPT, -UR4, 0x100000, URZ ;  /* 0x0010000004047890 */ /* 0x000fc8000fffe1ff */
[----:B------:R-:W-:Y:S02]  /*0780*/  USHF.L.U32 UR5, UR4, 0xb, URZ ;  /* 0x0000000b04057899 */ /* 0x000fe400080006ff */
[----:B------:R-:W-:Y:S01]  /*0790*/  USHF.L.U32 UR4, UR4, 0x1, URZ ;  /* 0x0000000104047899 */ /* 0x000fe200080006ff */
[----:B------:R-:W-:Y:S01]  /*07a0*/  ELECT P0, URZ, PT ;  /* 0x0000000000ff782f */ /* 0x000fe20003800000 */
[----:B--2---:R-:W-:Y:S01]  /*07b0*/  ULEA UR7, UR7, UR9, 0x18 ;  /* 0x0000000907077291 */ /* 0x004fe2000f8ec0ff */
[----:B------:R-:W2:Y:S11]  /*07c0*/  FENCE.VIEW.ASYNC.S ;  /* 0x00000000000073c6 */ /* 0x000eb60000000000 */
[----:B--2---:R2:W1:Y:S01]  /*07d0*/  SYNCS.EXCH.64 URZ, [UR7+0x80], UR10 ;  /* 0x0000800a07ff75b2 */ /* 0x0044620008000100 */
[----:B------:R2:W1:Y:S01]  /*07e0*/  SYNCS.EXCH.64 URZ, [UR7+0x90], UR4 ;  /* 0x0000900407ff75b2 */ /* 0x0004620008000100 */
[----:B------:R2:W1:Y:S01]  /*07f0*/  SYNCS.EXCH.64 URZ, [UR7+0x88], UR10 ;  /* 0x0000880a07ff75b2 */ /* 0x0004620008000100 */
[----:B------:R2:W1:Y:S01]  /*0800*/  SYNCS.EXCH.64 URZ, [UR7+0x98], UR4 ;  /* 0x0000980407ff75b2 */ /* 0x0004620008000100 */
[----:B------:R-:W-:Y:S01]  /*0810*/  NOP ;  /* 0x0000000000007918 */ /* 0x000fe20000000000 */
.L_x_10:
[----:B------:R-:W3:Y:S01]  /*0820*/  SHFL.IDX PT, R2, R96, RZ, 0x1f ;  /* 0x00001fff60027589 */ /* 0x000ee200000e0000 */
[----:B------:R-:W-:Y:S01]  /*0830*/  NOP ;  /* 0x0000000000007918 */ /* 0x000fe20000000000 */
[----:B---3--:R-:W-:-:S13]  /*0840*/  ISETP.NE.AND P0, PT, R2, 0x3, PT ;  /* 0x000000030200780c */ /* 0x008fda0003f05270 */
[----:B------:R-:W-:Y:S05]  /*0850*/  @P0 BRA `(.L_x_11) ;  /* 0x0000000000300947 */ /* 0x000fea0003800000 */
[----:B--2---:R-:W2:Y:S01]  /*0860*/  S2UR UR5, SR_CgaCtaId ;  /* 0x00000000000579c3 */ /* 0x004ea20000008800 */
        /* <DEDUP_REMOVED lines=8> */
[----:B--2---:R3:W2:Y:S01]  /*08f0*/  SYNCS.EXCH.64 URZ, [UR5+0xa0], UR10 ;  /* 0x0000a00a05ff75b2 */ /* 0x0046a20008000100 */
[----:B------:R3:W1:Y:S02]  /*0900*/  SYNCS.EXCH.64 URZ, [UR5+0xa8], UR10 ;  /* 0x0000a80a05ff75b2 */ /* 0x0006640008000100 */
[----:B---3--:R-:W-:Y:S01]  /*0910*/  NOP ;  /* 0x0000000000007918 */ /* 0x008fe20000000000 */
.L_x_11:
[----:B------:R-:W3:Y:S01]  /*0920*/  SHFL.IDX PT, R2, R96, RZ, 0x1f ;  /* 0x00001fff60027589 */ /* 0x000ee200000e0000 */
[----:B------:R-:W-:Y:S01]  /*0930*/  NOP ;  /* 0x0000000000007918 */ /* 0x000fe20000000000 */
[----:B---3--:R-:W-:-:S13]  /*0940*/  ISETP.NE.AND P0, PT, R2, 0x4, PT ;  /* 0x000000040200780c */ /* 0x008fda0003f05270 */
[----:B------:R-:W-:Y:S05]  /*0950*/  @P0 BRA `(.L_x_12) ;  /* 0x00000000004c0947 */ /* 0x000fea0003800000 */
[----:B--2---:R-:W2:Y:S01]  /*0960*/  S2UR UR5, SR_CgaCtaId ;  /* 0x00000000000579c3 */ /* 0x004ea20000008800 */
[----:B------:R-:W-:Y:S01]  /*0970*/  UMOV UR9, 0x100 ;  /* 0x0000010000097882 */ /* 0x000fe20000000000 */
[----:B------:R-:W-:Y:S01]  /*0980*/  UMOV UR7, 0x400 ;  /* 0x0000040000077882 */ /* 0x000fe20000000000 */
[----:B------:R-:W-:Y:S01]  /*0990*/  USEL UR9, UR9, 0xe0, UP2 ;  /* 0x000000e009097887 */ /* 0x000fe20009000000 */
[----:B------:R-:W-:Y:S01]  /*09a0*/  UMOV UR4, 0x1 ;  /* 0x0000000100047882 */ /* 0x000fe20000000000 */
[----:B------:R-:W-:Y:S01]  /*09b0*/  ELECT P0, URZ, PT ;  /* 0x0000000000ff782f */ /* 0x000fe20003800000 */
[----:B------:R-:W-:-:S04]  /*09c0*/  UIADD3 UR10, UPT, UPT, -UR4, 0x100000, URZ ;  /* 0x00100000040a7890 */ /* 0x000fc8000fffe1ff */
[----:B------:R-:W-:Y:S02]  /*09d0*/  USHF.L.U32 UR11, UR10, 0xb, URZ ;  /* 0x0000000b0a0b7899 */ /* 0x000fe400080006ff */
[----:B------:R-:W-:Y:S02]  /*09e0*/  USHF.L.U32 UR10, UR10, 0x1, URZ ;  /* 0x000000010a0a7899 */ /* 0x000fe400080006ff */
[----:B------:R-:W-:-:S04]  /*09f0*/  UIADD3 UR12, UPT, UPT, -UR9, 0x100000, URZ ;  /* 0x00100000090c7890 */ /* 0x000fc8000fffe1ff */
[----:B------:R-:W-:Y:S02]  /*0a00*/  USHF.L.U32 UR13, UR12, 0xb, URZ ;  /* 0x0000000b0c0d7899 */ /* 0x000fe400080006ff */
[----:B------:R-:W-:Y:S02]  /*0a10*/  USHF.L.U32 UR12, UR12, 0x1, URZ ;  /* 0x000000010c0c7899 */ /* 0x000fe400080006ff */
[----:B--2---:R-:W-:Y:S01]  /*0a20*/  ULEA UR5, UR5, UR7, 0x18 ;  /* 0x0000000705057291 */ /* 0x004fe2000f8ec0ff */
[----:B------:R-:W2:Y:S11]  /*0a30*/  FENCE.VIEW.ASYNC.S ;  /* 0x00000000000073c6 */ /* 0x000eb60000000000 */
[----:B--2---:R3:W2:Y:S01]  /*0a40*/  SYNCS.EXCH.64 URZ, [UR5+0xb0], UR10 ;  /* 0x0000b00a05ff75b2 */ /* 0x0046a20008000100 */
[----:B------:R3:W1:Y:S01]  /*0a50*/  SYNCS.EXCH.64 URZ, [UR5+0xc0], UR12 ;  /* 0x0000c00c05ff75b2 */ /* 0x0006620008000100 */
[----:B------:R3:W1:Y:S01]  /*0a60*/  SYNCS.EXCH.64 URZ, [UR5+0xb8], UR10 ;  /* 0x0000b80a05ff75b2 */ /* 0x0006620008000100 */
[----:B------:R3:W1:Y:S02]  /*0a70*/  SYNCS.EXCH.64 URZ, [UR5+0xc8], UR12 ;  /* 0x0000c80c05ff75b2 */ /* 0x0006640008000100 */
[----:B---3--:R-:W-:Y:S01]  /*0a80*/  NOP ;  /* 0x0000000000007918 */ /* 0x008fe20000000000 */
.L_x_12:
[----:B------:R-:W3:Y:S01]  /*0a90*/  SHFL.IDX PT, R2, R96, RZ, 0x1f ;  /* 0x00001fff60027589 */ /* 0x000ee200000e0000 */
[----:B------:R-:W-:Y:S01]  /*0aa0*/  NOP ;  /* 0x0000000000007918 */ /* 0x000fe20000000000 */
[----:B---3--:R-:W-:-:S13]  /*0ab0*/  ISETP.NE.AND P0, PT, R2, 0x5, PT ;  /* 0x000000050200780c */ /* 0x008fda0003f05270 */
[----:B------:R-:W-:Y:S05]  /*0ac0*/  @P0 BRA `(.L_x_13) ;  /* 0x0000000000580947 */ /* 0x000fea0003800000 */
[----:B--2---:R-:W2:Y:S01]  /*0ad0*/  S2UR UR7, SR_CgaCtaId ;  /* 0x00000000000779c3 */ /* 0x004ea20000008800 */
        /* <DEDUP_REMOVED lines=12> */
[----:B--2---:R3:W2:Y:S01]  /*0ba0*/  SYNCS.EXCH.64 URZ, [UR7+0xd0], UR10 ;  /* 0x0000d00a07ff75b2 */ /* 0x0046a20008000100 */
[----:B------:R3:W1:Y:S01]  /*0bb0*/  SYNCS.EXCH.64 URZ, [UR7+0xf0], UR4 ;  /* 0x0000f00407ff75b2 */ /* 0x0006620008000100 */
[----:B------:R3:W1:Y:S01]  /*0bc0*/  SYNCS.EXCH.64 URZ, [UR7+0xd8], UR10 ;  /* 0x0000d80a07ff75b2 */ /* 0x0006620008000100 */
[----:B------:R3:W1:Y:S01]  /*0bd0*/  SYNCS.EXCH.64 URZ, [UR7+0xf8], UR4 ;  /* 0x0000f80407ff75b2 */ /* 0x0006620008000100 */
[----:B------:R3:W1:Y:S01]  /*0be0*/  SYNCS.EXCH.64 URZ, [UR7+0xe0], UR10 ;  /* 0x0000e00a07ff75b2 */ /* 0x0006620008000100 */
[----:B------:R3:W1:Y:S01]  /*0bf0*/  SYNCS.EXCH.64 URZ, [UR7+0x100], UR4 ;  /* 0x0001000407ff75b2 */ /* 0x0006620008000100 */
[----:B------:R3:W1:Y:S01]  /*0c00*/  SYNCS.EXCH.64 URZ, [UR7+0xe8], UR10 ;  /* 0x0000e80a07ff75b2 */ /* 0x0006620008000100 */
[----:B------:R3:W1:Y:S02]  /*0c10*/  SYNCS.EXCH.64 URZ, [UR7+0x108], UR4 ;  /* 0x0001080407ff75b2 */ /* 0x0006640008000100 */
[----:B---3--:R-:W-:Y:S01]  /*0c20*/  NOP ;  /* 0x0000000000007918 */ /* 0x008fe20000000000 */
.L_x_13:
        /* <DEDUP_REMOVED lines=18> */
.L_x_14:
[----:B--2---:R-:W2:Y:S01]  /*0d50*/  S2UR UR5, SR_CTAID.X ;  /* 0x00000000000579c3 */ /* 0x004ea20000002500 */
[----:B------:R-:W-:-:S05]  /*0d60*/  CS2R.32 R90, SR_CgaSize ;  /* 0x00000000005a7805 */ /* 0x000fca0000008a00 */
[----:B------:R-:W-:-:S05]  /*0d70*/  IMAD R90, R90, -0xa0, RZ ;  /* 0xffffff605a5a7824 */ /* 0x000fca00078e02ff */
[----:B------:R-:W-:-:S14]  /*0d80*/  R2UR UR9, R90 ;  /* 0x000000005a0972ca */ /* 0x000fdc00000e0000 */
[----:B------:R-:W3:Y:S01]  /*0d90*/  LDCU UR9, c[0x0][UR9+0x2b0] ;  /* 0x00005600090977ac */ /* 0x000ee20008000800 */
[----:B------:R-:W-:Y:S01]  /*0da0*/  NOP ;  /* 0x0000000000007918 */ /* 0x000fe20000000000 */
[----:B------:R-:W-:-:S05]  /*0db0*/  CS2R.32 R90, SR_CgaSize ;  /* 0x00000000005a7805 */ /* 0x000fca0000008a00 */
[----:B------:R-:W-:-:S05]  /*0dc0*/  IMAD R90, R90, -0xa0, RZ ;  /* 0xffffff605a5a7824 */ /* 0x000fca00078e02ff */
[----:B------:R-:W-:-:S14]  /*0dd0*/  R2UR UR7, R90 ;  /* 0x000000005a0772ca */ /* 0x000fdc00000e0000 */
[----:B------:R-:W4:Y:S01]  /*0de0*/  LDCU UR7, c[0x0][UR7+0x2b4] ;  /* 0x00005680070777ac */ /* 0x000f220008000800 */
[----:B------:R-:W1:Y:S08]  /*0df0*/  S2UR UR4, SR_CTAID.Y ;  /* 0x00000000000479c3 */ /* 0x000e700000002600 */
[----:B------:R-:W4:Y:S01]  /*0e00*/  LDC R9, c[0x0][0xb24] ;  /* 0x0002c900ff097b82 */ /* 0x000f220000000800 */
[----:B--2---:R-:W-:-:S02]  /*0e10*/  I2FP.F32.U32 R5, UR5 ;  /* 0x0000000500057c45 */ /* 0x004fc40008201000 */
[----:B------:R-:W-:-:S05]  /*0e20*/  CS2R.32 R3, SR_CgaSize ;  /* 0x0000000000037805 */ /* 0x000fca0000008a00 */
[----:B------:R-:W-:-:S06]  /*0e30*/  IMAD R3, R3, -0xa0, RZ ;  /* 0xffffff6003037824 */ /* 0x000fcc00078e02ff */
[----:B------:R-:W2:Y:S01]  /*0e40*/  LDC R3, c[0x0][R3+0x2a0] ;  /* 0x0000a80003037b82 */ /* 0x000ea20000000800 */
[----:B------:R-:W-:Y:S01]  /*0e50*/  MOV R21, UR5 ;  /* 0x0000000500157c02 */ /* 0x000fe20008000f00 */
[----:B---3--:R-:W-:Y:S01]  /*0e60*/  FMUL R5, R5, UR9 ;  /* 0x0000000905057c20 */ /* 0x008fe20008400000 */
[----:B-1----:R-:W-:Y:S02]  /*0e70*/  I2FP.F32.U32 R4, UR4 ;  /* 0x0000000400047c45 */ /* 0x002fe40008201000 */
[----:B------:R-:W-:-:S05]  /*0e80*/  CS2R.32 R2, SR_CgaSize ;  /* 0x0000000000027805 */ /* 0x000fca0000008a00 */
[----:B------:R-:W-:-:S06]  /*0e90*/  IMAD R2, R2, -0xa0, RZ ;  /* 0xffffff6002027824 */ /* 0x000fcc00078e02ff */
[----:B------:R-:W1:Y:S01]  /*0ea0*/  LDC R2, c[0x0][R2+0x2a4] ;  /* 0x0000a90002027b82 */ /* 0x000e620000000800 */
[----:B------:R-:W3:Y:S01]  /*0eb0*/  F2I.U32.TRUNC.NTZ R90, R5 ;  /* 0x00000005005a7305 */ /* 0x000ee2000020f000 */
[----:B------:R-:W-:Y:S01]  /*0ec0*/  MOV R20, UR4 ;  /* 0x0000000400147c02 */ /* 0x000fe20008000f00 */
[----:B----4-:R-:W-:-:S05]  /*0ed0*/  FMUL R4, R4, UR7 ;  /* 0x0000000704047c20 */ /* 0x010fca0008400000 */
[----:B------:R-:W-:Y:S01]  /*0ee0*/  BAR.SYNC.DEFER_BLOCKING 0x0 ;  /* 0x0000000000007b1d */ /* 0x000fe20000010000 */
[----:B------:R-:W-:-:S05]  /*0ef0*/  ISETP.GE.AND P0, PT, R9, 0x1, PT ;  /* 0x000000010900780c */ /* 0x000fca0003f06270 */
[----:B------:R-:W4:Y:S02]  /*0f00*/  F2I.U32.TRUNC.NTZ R83, R4 ;  /* 0x0000000400537305 */ /* 0x000f24000020f000 */
[----:B------:R-:W1:Y:S01]  /*0f10*/  S2UR UR36, SR_CTAID.Z ;  /* 0x00000000002479c3 */ /* 0x000e620000002700 */
[----:B---3--:R-:W-:-:S05]  /*0f20*/  IADD3 R90, PT, PT, -R90, RZ, RZ ;  /* 0x000000ff5a5a7210 */ /* 0x008fca0007ffe1ff */
[----:B--2---:R-:W-:Y:S01]  /*0f30*/  IMAD R90, R3, R90, UR5 ;  /* 0x00000005035a7e24 */ /* 0x004fe2000f8e025a */
[----:B----4-:R-:W-:-:S05]  /*0f40*/  IADD3 R83, PT, PT, -R83, RZ, RZ ;  /* 0x000000ff53537210 */ /* 0x010fca0007ffe1ff */
[----:B-1----:R-:W-:Y:S01]  /*0f50*/  IMAD R83, R2, R83, UR4 ;  /* 0x0000000402537e24 */ /* 0x002fe2000f8e0253 */
[----:B------:R-:W-:Y:S06]  /*0f60*/  @!P0 BRA `(.L_x_15) ;  /* 0x0000000000b88947 */ /* 0x000fec0003800000 */
[----:B------:R-:W1:Y:S01]  /*0f70*/  LDC.64 R4, c[0x0][0xb18] ;  /* 0x0002c600ff047b82 */ /* 0x000e620000000a00 */
[----:B------:R-:W-:-:S07]  /*0f80*/  ISETP.NE.AND P0, PT, R9, 0x1, PT ;  /* 0x000000010900780c */ /* 0x000fce0003f05270 */
[----:B------:R-:W2:Y:S08]  /*0f90*/  LDC R10, c[0x0][0xb0c] ;  /* 0x0002c300ff0a7b82 */ /* 0x000eb00000000800 */
[----:B------:R-:W3:Y:S08]  /*0fa0*/  LDC R11, c[0x0][0x370] ;  /* 0x0000dc00ff0b7b82 */ /* 0x000ef00000000800 */
[----:B------:R-:W4:Y:S01]  /*0fb0*/  LDC R12, c[0x0][0x374] ;  /* 0x0000dd00ff0c7b82 */ /* 0x000f220000000800 */
[----:B-1----:R-:W-:-:S07]  /*0fc0*/  ISETP.NE.AND P1, PT, R4, 0x1, PT ;  /* 0x000000010400780c */ /* 0x002fce0003f25270 */
[----:B------:R-:W3:Y:S01]  /*0fd0*/  LDC.64 R6, c[0x0][0xb10] ;  /* 0x0002c400ff067b82 */ /* 0x000ee20000000a00 */
[----:B--2---:R-:W-:-:S07]  /*0fe0*/  ISETP.NE.AND P2, PT, R10, 0x1, PT ;  /* 0x000000010a00780c */ /* 0x004fce0003f45270 */
[----:B------:R-:W1:Y:S08]  /*0ff0*/  LDC R8, c[0x0][0xb20] ;  /* 0x0002c800ff087b82 */ /* 0x000e700000000800 */
[----:B------:R-:W2:Y:S01]  /*1000*/  LDC.64 R2, c[0x0][0xb28] ;  /* 0x0002ca00ff027b82 */ /* 0x000ea20000000a00 */
[----:B----4-:R-:W-:-:S04]  /*1010*/  IMAD.HI.U32 R13, R12, R5, RZ ;  /* 0x000000050c0d7227 */ /* 0x010fc800078e00ff */
[----:B------:R-:W-:-:S04]  /*1020*/  IMAD.HI.U32 R5, R20, R5, RZ ;  /* 0x0000000514057227 */ /* 0x000fc800078e00ff */
[----:B---3--:R-:W-:-:S04]  /*1030*/  IMAD.HI.U32 R14, R11, R6, RZ ;  /* 0x000000060b0e7227 */ /* 0x008fc800078e00ff */
[C---:B------:R-:W-:Y:S01]  /*1040*/  IMAD.HI.U32 R16, R21.reuse, R6, RZ ;  /* 0x0000000615107227 */ /* 0x040fe200078e00ff */
[-C--:B------:R-:W-:Y:S02]  /*1050*/  @P2 SHF.R.U32.HI R11, RZ, R7.reuse, R14 ;  /* 0x00000007ff0b2219 */ /* 0x080fe4000001160e */
[-C--:B-1----:R-:W-:Y:S02]  /*1060*/  @P1 SHF.R.U32.HI R12, RZ, R8.reuse, R13 ;  /* 0x00000008ff0c1219 */ /* 0x082fe4000001160d */
[----:B------:R-:W-:Y:S02]  /*1070*/  SHF.R.U32.HI R5, RZ, R8, R5 ;  /* 0x00000008ff057219 */ /* 0x000fe40000011605 */
[----:B------:R-:W-:Y:S02]  /*1080*/  SHF.R.U32.HI R16, RZ, R7, R16 ;  /* 0x00000007ff107219 */ /* 0x000fe40000011610 */
[----:B------:R-:W-:Y:S01]  /*1090*/  SEL R5, R20, R5, !P1 ;  /* 0x0000000514057207 */ /* 0x000fe20004800000 */
[----:B--2---:R-:W-:Y:S01]  /*10a0*/  IMAD.HI.U32 R14, R12, R2, RZ ;  /* 0x000000020c0e7227 */ /* 0x004fe200078e00ff */
[----:B------:R-:W-:-:S02]  /*10b0*/  SEL R7, R21, R16, !P2 ;  /* 0x0000001015077207 */ /* 0x000fc40005000000 */
[----:B------:R-:W-:Y:S01]  /*10c0*/  IADD3 R13, PT, PT, -R5, RZ, RZ ;  /* 0x000000ff050d7210 */ /* 0x000fe20007ffe1ff */
[----:B------:R-:W-:Y:S01]  /*10d0*/  IMAD.HI.U32 R6, R11, R2, RZ ;  /* 0x000000020b067227 */ /* 0x000fe200078e00ff */
[----:B------:R-:W-:-:S03]  /*10e0*/  @P0 SHF.R.U32.HI R12, RZ, R3, R14 ;  /* 0x00000003ff0c0219 */ /* 0x000fc6000001160e */
[----:B------:R-:W-:Y:S01]  /*10f0*/  IMAD R13, R4, R13, R20 ;  /* 0x0000000d040d7224 */ /* 0x000fe200078e0214 */
[----:B------:R-:W-:Y:S01]  /*1100*/  @P0 SHF.R.U32.HI R11, RZ, R3, R6 ;  /* 0x00000003ff0b0219 */ /* 0x000fe20000011606 */
[----:B------:R-:W-:-:S04]  /*1110*/  IMAD R12, R12, R9, RZ ;  /* 0x000000090c0c7224 */ /* 0x000fc800078e02ff */
[----:B------:R-:W-:Y:S01]  /*1120*/  IMAD R6, R11, R9, RZ ;  /* 0x000000090b067224 */ /* 0x000fe200078e02ff */
[----:B------:R-:W-:-:S04]  /*1130*/  ISETP.GE.AND P1, PT, R5, R12, PT ;  /* 0x0000000c0500720c */ /* 0x000fc80003f26270 */
[----:B------:R-:W-:Y:S01]  /*1140*/  ISETP.GE.OR P1, PT, R7, R6, P1 ;  /* 0x000000060700720c */ /* 0x000fe20000f26670 */
[----:B------:R-:W-:-:S05]  /*1150*/  IMAD.HI.U32 R6, R5, R2, RZ ;  /* 0x0000000205067227 */ /* 0x000fca00078e00ff */
[----:B------:R-:W-:-:S04]  /*1160*/  SHF.R.U32.HI R6, RZ, R3, R6 ;  /* 0x00000003ff067219 */ /* 0x000fc80000011606 */
[----:B------:R-:W-:-:S03]  /*1170*/  SEL R6, R5, R6, !P0 ;  /* 0x0000000605067207 */ /* 0x000fc60004000000 */
[----:B------:R-:W-:Y:S01]  /*1180*/  @!P1 IMAD.HI.U32 R8, R7, R2, RZ ;  /* 0x0000000207089227 */ /* 0x000fe200078e00ff */
[----:B------:R-:W-:-:S04]  /*1190*/  IADD3 R2, PT, PT, -R6, RZ, RZ ;  /* 0x000000ff06027210 */ /* 0x000fc80007ffe1ff */
[----:B------:R-:W-:Y:S01]  /*11a0*/  @!P1 SHF.R.U32.HI R8, RZ, R3, R8 ;  /* 0x00000003ff089219 */ /* 0x000fe20000011608 */
[----:B------:R-:W-:-:S03]  /*11b0*/  IMAD R2, R9, R2, R5 ;  /* 0x0000000209027224 */ /* 0x000fc600078e0205 */
[----:B------:R-:W-:-:S05]  /*11c0*/  @!P1 SEL R3, R7, R8, !P0 ;  /* 0x0000000807039207 */ /* 0x000fca0004000000 */
[--C-:B------:R-:W-:Y:S02]  /*11d0*/  @!P1 IMAD.IADD R6, R6, 0x1, -R3.reuse ;  /* 0x0000000106069824 */ /* 0x100fe400078e0a03 */
[----:B------:R-:W-:Y:S01]  /*11e0*/  @!P1 IMAD R3, R2, R11, R3 ;  /* 0x0000000b02039224 */ /* 0x000fe200078e0203 */
[----:B------:R-:W-:Y:S01]  /*11f0*/  IADD3 R2, PT, PT, -R7, RZ, RZ ;  /* 0x000000ff07027210 */ /* 0x000fe20007ffe1ff */
[----:B------:R-:W-:Y:S02]  /*1200*/  @!P1 IMAD R5, R6, R9, R7 ;  /* 0x0000000906059224 */ /* 0x000fe400078e0207 */
[----:B------:R-:W-:Y:S02]  /*1210*/  @!P1 IMAD.MOV.U32 R7, RZ, RZ, R3 ;  /* 0x000000ffff079224 */ /* 0x000fe400078e0003 */
[----:B------:R-:W-:Y:S02]  /*1220*/  IMAD R2, R10, R2, R21 ;  /* 0x000000020a027224 */ /* 0x000fe400078e0215 */
[----:B------:R-:W-:-:S02]  /*1230*/  IMAD R20, R5, R4, R13 ;  /* 0x0000000405147224 */ /* 0x000fc400078e020d */
[----:B------:R-:W-:Y:S02]  /*1240*/  IMAD R21, R7, R10, R2 ;  /* 0x0000000a07157224 */ /* 0x000fe400078e0202 */
.L_x_15:
[----:B------:R-:W1:Y:S01]  /*1250*/  LDCU UR4, c[0x0][0xb30] ;  /* 0x00016600ff0477ac */ /* 0x000e620008000800 */
[----:B------:R-:W2:Y:S08]  /*1260*/  S2UR UR37, SR_CgaCtaId ;  /* 0x00000000002579c3 */ /* 0x000eb00000008800 */
[----:B------:R-:W3:Y:S01]  /*1270*/  LDC R40, c[0x0][0xb24] ;  /* 0x0002c900ff287b82 */ /* 0x000ee20000000800 */
[----:B-1----:R-:W-:-:S09]  /*1280*/  UISETP.NE.AND UP1, UPT, UR4, 0x1, UPT ;  /* 0x000000010400788c */ /* 0x002fd2000bf25270 */
[----:B--2---:R-:W-:Y:S05]  /*1290*/  BRA.U UP1, `(.L_x_16) ;  /* 0x0000000101407547 */ /* 0x004fea000b800000 */
[----:B------:R-:W1:Y:S08]  /*12a0*/  LDC.64 R4, c[0x0][0xb10] ;  /* 0x0002c400ff047b82 */ /* 0x000e700000000a00 */
[----:B------:R-:W2:Y:S08]  /*12b0*/  LDC.64 R2, c[0x0][0xb18] ;  /* 0x0002c600ff027b82 */ /* 0x000eb00000000a00 */
[----:B------:R-:W4:Y:S08]  /*12c0*/  LDC R6, c[0x0][0xb20] ;  /* 0x0002c800ff067b82 */ /* 0x000f300000000800 */
[----:B------:R-:W3:Y:S01]  /*12d0*/  LDC R8, c[0x0][0xb0c] ;  /* 0x0002c300ff087b82 */ /* 0x000ee20000000800 */
[----:B-1----:R-:W-:-:S05]  /*12e0*/  IMAD.HI.U32 R4, R21, R4, RZ ;  /* 0x0000000415047227 */ /* 0x002fca00078e00ff */
[----:B------:R-:W-:Y:S01]  /*12f0*/  SHF.R.U32.HI R4, RZ, R5, R4 ;  /* 0x00000005ff047219 */ /* 0x000fe20000011604 */
[----:B--2---:R-:W-:Y:S01]  /*1300*/  IMAD.HI.U32 R3, R20, R3, RZ ;  /* 0x0000000314037227 */ /* 0x004fe200078e00ff */
[----:B------:R-:W-:-:S04]  /*1310*/  ISETP.NE.AND P0, PT, R2, 0x1, PT ;  /* 0x000000010200780c */ /* 0x000fc80003f05270 */
[----:B----4-:R-:W-:-:S04]  /*1320*/  SHF.R.U32.HI R3, RZ, R6, R3 ;  /* 0x00000006ff037219 */ /* 0x010fc80000011603 */
[----:B------:R-:W-:Y:S02]  /*1330*/  SEL R3, R20, R3, !P0 ;  /* 0x0000000314037207 */ /* 0x000fe40004000000 */
[----:B---3--:R-:W-:-:S04]  /*1340*/  ISETP.NE.AND P1, PT, R8, 0x1, PT ;  /* 0x000000010800780c */ /* 0x008fc80003f25270 */
[----:B------:R-:W-:-:S05]  /*1350*/  SEL R4, R21, R4, !P1 ;  /* 0x0000000415047207 */ /* 0x000fca0004800000 */
[----:B------:R-:W-:Y:S02]  /*1360*/  IMAD.IADD R5, R3, 0x1, -R4 ;  /* 0x0000000103057824 */ /* 0x000fe400078e0a04 */
[----:B------:R-:W-:Y:S02]  /*1370*/  IMAD.IADD R3, R4, 0x1, -R3 ;  /* 0x0000000104037824 */ /* 0x000fe400078e0a03 */
[----:B------:R-:W-:Y:S02]  /*1380*/  IMAD R21, R5, R8, R21 ;  /* 0x0000000805157224 */ /* 0x000fe400078e0215 */
[----:B------:R-:W-:-:S07]  /*1390*/  IMAD R20, R3, R2, R20 ;  /* 0x0000000203147224 */ /* 0x000fce00078e0214 */
.L_x_16:
[----:B------:R-:W-:Y:S01]  /*13a0*/  BAR.SYNC.DEFER_BLOCKING 0x0 ;  /* 0x0000000000007b1d */ /* 0x000fe20000010000 */
[----:B------:R-:W-:Y:S01]  /*13b0*/  UISETP.NE.AND UP1, UPT, UR8, 0x2, UPT ;  /* 0x000000020800788c */ /* 0x000fe2000bf25270 */
[----:B------:R-:W-:Y:S02]  /*13c0*/  ISETP.NE.OR P5, PT, R0, 0x2, !P5 ;  /* 0x000000020000780c */ /* 0x000fe40006fa5670 */
[----:B------:R-:W-:-:S06]  /*13d0*/  LOP3.LUT R2, R103, 0x1f, RZ, 0xc0, !PT ;  /* 0x0000001f67027812 */ /* 0x000fcc00078ec0ff */
[----:B------:R-:W-:Y:S05]  /*13e0*/  BRA.U UP1, `(.L_x_17) ;  /* 0x0000001101ec7547 */ /* 0x000fea000b800000 */
[----:B------:R-:W1:Y:S01]  /*13f0*/  LDCU UR13, c[0x0][0x38c] ;  /* 0x00007180ff0d77ac */ /* 0x000e620008000800 */
[----:B------:R-:W2:Y:S01]  /*1400*/  LDC R9, c[0x0][0x370] ;  /* 0x0000dc00ff097b82 */ /* 0x000ea20000000800 */
[----:B------:R-:W-:Y:S01]  /*1410*/  PLOP3.LUT P1, PT, PT, PT, UP2, 0x80, 0x8 ;  /* 0x000000000008781c */ /* 0x000fe20003f2f028 */
[----:B------:R-:W-:Y:S01]  /*1420*/  IMAD.MOV.U32 R15, RZ, RZ, 0x1 ;  /* 0x00000001ff0f7424 */ /* 0x000fe200078e00ff */
[----:B------:R-:W-:Y:S01]  /*1430*/  ISETP.EQ.OR P4, PT, R2, RZ, P5 ;  /* 0x000000ff0200720c */ /* 0x000fe20002f82670 */
[----:B------:R-:W-:Y:S01]  /*1440*/  IMAD.MOV.U32 R14, RZ, RZ, RZ ;  /* 0x000000ffff0e7224 */ /* 0x000fe200078e00ff */
[----:B------:R-:W-:Y:S02]  /*1450*/  PLOP3.LUT P1, PT, P1, PT, PT, 0x8, 0x80 ;  /* 0x000000000080781c */ /* 0x000fe40000f2e170 */
[----:B------:R-:W-:Y:S01]  /*1460*/  CS2R R12, SRZ ;  /* 0x00000000000c7805 */ /* 0x000fe2000001ff00 */
[----:B------:R-:W-:Y:S01]  /*1470*/  IMAD.MOV.U32 R10, RZ, RZ, 0x1 ;  /* 0x00000001ff0a7424 */ /* 0x000fe200078e00ff */
[----:B------:R-:W4:Y:S01]  /*1480*/  LDC R0, c[0x0][0x374] ;  /* 0x0000dd00ff007b82 */ /* 0x000f220000000800 */
[----:B------:R-:W2:Y:S01]  /*1490*/  LDCU.64 UR22, c[0x0][0x348] ;  /* 0x00006900ff1677ac */ /* 0x000ea20008000a00 */
[----:B------:R-:W-:Y:S01]  /*14a0*/  UMOV UR6, URZ ;  /* 0x000000ff00067c82 */ /* 0x000fe20008000000 */
[----:B-1----:R-:W-:-:S04]  /*14b0*/  UIADD3 UR5, UPT, UPT, UR13, 0x7f, URZ ;  /* 0x0000007f0d057890 */ /* 0x002fc8000fffe0ff */
[----:B------:R-:W-:-:S04]  /*14c0*/  USHF.R.S32.HI UR4, URZ, 0x1f, UR5 ;  /* 0x0000001fff047899 */ /* 0x000fc80008011405 */
[----:B------:R-:W-:-:S04]  /*14d0*/  ULEA.HI UR4, UR4, UR5, URZ, 0x7 ;  /* 0x0000000504047291 */ /* 0x000fc8000f8f38ff */
[----:B------:R-:W-:Y:S02]  /*14e0*/  USHF.R.S32.HI UR15, URZ, 0x7, UR4 ;  /* 0x00000007ff0f7899 */ /* 0x000fe40008011404 */
[----:B------:R-:W-:Y:S02]  /*14f0*/  UIADD3 UR4, UPT, UPT, UR13, -0x1, URZ ;  /* 0xffffffff0d047890 */ /* 0x000fe4000fffe0ff */
[----:B------:R-:W-:Y:S02]  /*1500*/  UISETP.LT.U32.AND UP0, UPT, UR15, 0x8, UPT ;  /* 0x000000080f00788c */ /* 0x000fe4000bf01070 */
[----:B------:R-:W-:Y:S02]  /*1510*/  UISETP.GE.U32.AND UP1, UPT, UR4, -0xff, UPT ;  /* 0xffffff010400788c */ /* 0x000fe4000bf26070 */
[----:B------:R-:W-:Y:S02]  /*1520*/  USEL UR14, UR15, 0x8, UP0 ;  /* 0x000000080f0e7887 */ /* 0x000fe40008000000 */
[----:B------:R-:W-:-:S02]  /*1530*/  UIADD3 UR13, UPT, UPT, UR13, 0xfe, URZ ;  /* 0x000000fe0d0d7890 */ /* 0x000fc4000fffe0ff */
[----:B------:R-:W-:Y:S02]  /*1540*/  UIADD3 UR5, UPT, UPT, UR14, -0x1, URZ ;  /* 0xffffffff0e057890 */ /* 0x000fe4000fffe0ff */
[----:B------:R-:W-:-:S03]  /*1550*/  UIADD3 UR7, UPT, UPT, UR15, -UR14, URZ ;  /* 0x8000000e0f077290 */ /* 0x000fc6000fffe0ff */
[----:B------:R-:W-:-:S04]  /*1560*/  @UP1 UIADD3 UR5, UPT, UPT, UR14, URZ, URZ ;  /* 0x000000ff0e051290 */ /* 0x000fc8000fffe0ff */
[----:B--2---:R-:W-:-:S12]  /*1570*/  UIADD3 UR5, UPT, UPT, UR5, 0x1, URZ ;  /* 0x0000000105057890 */ /* 0x004fd8000fffe0ff */
.L_x_35:
[----:B------:R-:W-:Y:S01]  /*1580*/  UISETP.NE.AND UP0, UPT, UR37, URZ, UPT ;  /* 0x000000ff2500728c */ /* 0x000fe2000bf05270 */
[----:B------:R-:W1:Y:S08]  /*1590*/  S2UR UR37, SR_CgaCtaId ;  /* 0x00000000002579c3 */ /* 0x000e700000008800 */
[----:B------:R-:W-:Y:S05]  /*15a0*/  BRA.U UP0, `(.L_x_18) ;  /* 0x0000000100347547 */ /* 0x000fea000b800000 */
[----:B------:R-:W2:Y:S01]  /*15b0*/  S2R R2, SR_CgaCtaId ;  /* 0x0000000000027919 */ /* 0x000ea20000008800 */
[----:B------:R-:W-:-:S04]  /*15c0*/  MOV R3, 0x400 ;  /* 0x0000040000037802 */ /* 0x000fc80000000f00 */
[----:B--2---:R-:W-:Y:S02]  /*15d0*/  LEA R3, R2, R3, 0x18 ;  /* 0x0000000302037211 */ /* 0x004fe400078ec0ff */
[----:B------:R-:W-:-:S03]  /*15e0*/  SHF.L.U32 R2, R10, 0x1f, RZ ;  /* 0x0000001f0a027819 */ /* 0x000fc600000006ff */
[----:B------:R-:W-:-:S04]  /*15f0*/  IMAD R3, R12, 0x8, R3 ;  /* 0x000000080c037824 */ /* 0x000fc800078e0203 */
[----:B------:R-:W2:Y:S02]  /*1600*/  SYNCS.PHASECHK.TRANS64.TRYWAIT P0, [R3+URZ+0x120], R2 ;  /* 0x00012002030075a7 */ /* 0x000ea400080011ff */
[----:B--2---:R-:W-:Y:S05]  /*1610*/  @!P0 BRA `(.L_x_19) ;  /* 0x0000005c00b08947 */ /* 0x004fea0003800000 */
.L_x_109:
[----:B------:R-:W-:Y:S01]  /*1620*/  VIADD R12, R12, 0x1 ;  /* 0x000000010c0c7836 */ /* 0x000fe20000000000 */
[----:B------:R2:W-:Y:S04]  /*1630*/  SYNCS.ARRIVE.TRANS64.A1T0 RZ, [R3+URZ+0x110], RZ ;  /* 0x000110ff03ff79a7 */ /* 0x0005e800081000ff */
[----:B------:R-:W-:-:S04]  /*1640*/  ISETP.NE.AND P0, PT, R12, 0x2, PT ;  /* 0x000000020c00780c */ /* 0x000fc80003f05270 */
[----:B------:R-:W-:Y:S02]  /*1650*/  SEL R12, R12, RZ, P0 ;  /* 0x000000ff0c0c7207 */ /* 0x000fe40000000000 */
[----:B--2---:R-:W-:-:S04]  /*1660*/  SEL R3, RZ, 0x1, P0 ;  /* 0x00000001ff037807 */ /* 0x004fc80000000000 */
[----:B------:R-:W-:-:S07]  /*1670*/  LOP3.LUT R10, R10, R3, RZ, 0x3c, !PT ;  /* 0x000000030a0a7212 */ /* 0x000fce00078e3cff */
.L_x_18:
[----:B------:R-:W-:Y:S01]  /*1680*/  UMOV UR4, 0x400 ;  /* 0x0000040000047882 */ /* 0x000fe20000000000 */
[----:B------:R-:W-:Y:S01]  /*1690*/  SHF.L.U32 R2, R15, 0x1f, RZ ;  /* 0x0000001f0f027819 */ /* 0x000fe200000006ff */
[----:B-1----:R-:W-:Y:S01]  /*16a0*/  ULEA UR4, UR37, UR4, 0x18 ;  /* 0x0000000425047291 */ /* 0x002fe2000f8ec0ff */
[----:B------:R-:W-:Y:S01]  /*16b0*/  R2UR UR35, R21 ;  /* 0x00000000152372ca */ /* 0x000fe200000e0000 */
[----:B------:R-:W-:Y:S01]  /*16c0*/  UISETP.GE.U32.AND UP0, UPT, UR13, 0xff, UPT ;  /* 0x000000ff0d00788c */ /* 0x000fe2000bf06070 */
[----:B------:R-:W-:Y:S01]  /*16d0*/  R2UR UR11, R20 ;  /* 0x00000000140b72ca */ /* 0x000fe200000e0000 */
[----:B------:R-:W-:Y:S01]  /*16e0*/  ULEA UR8, UR6, UR4, 0x3 ;  /* 0x0000000406087291 */ /* 0x000fe2000f8e18ff */
[----:B------:R-:W-:-:S08]  /*16f0*/  UMOV UR24, URZ ;  /* 0x000000ff00187c82 */ /* 0x000fd00008000000 */
[----:B------:R1:W2:Y:S01]  /*1700*/  SYNCS.PHASECHK.TRANS64.TRYWAIT P0, [UR8+0x40], R2 ;  /* 0x00004002ff0075a7 */ /* 0x0002a20008001108 */
[----:B------:R-:W-:Y:S02]  /*1710*/  USHF.L.U32 UR35, UR35, 0x6, URZ ;  /* 0x0000000623237899 */ /* 0x000fe400080006ff */
[----:B------:R-:W-:Y:S01]  /*1720*/  USHF.L.U32 UR11, UR11, 0x7, URZ ;  /* 0x000000070b0b7899 */ /* 0x000fe200080006ff */
[----:B------:R-:W-:Y:S11]  /*1730*/  BRA.U !UP0, `(.L_x_20) ;  /* 0x0000000108a87547 */ /* 0x000ff6000b800000 */
[----:B------:R-:W-:Y:S01]  /*1740*/  UMOV UR16, URZ ;  /* 0x000000ff00107c82 */ /* 0x000fe20008000000 */
[----:B------:R-:W-:-:S05]  /*1750*/  UMOV UR17, UR6 ;  /* 0x0000000600117c82 */ /* 0x000fca0008000000 */
.L_x_25:
[----:B-1----:R-:W-:Y:S01]  /*1760*/  ULEA UR33, UR17, UR4, 0x3 ;  /* 0x0000000411217291 */ /* 0x002fe2000f8e18ff */
[----:B--2---:R-:W-:Y:S01]  /*1770*/  @!P5 MOV R3, 0x6000 ;  /* 0x000060000003d802 */ /* 0x004fe20000000f00 */
[----:B--2---:R-:W-:Y:S10]  /*1780*/  @P0 BRA `(.L_x_21) ;  /* 0x00000000000c0947 */ /* 0x004ff40003800000 */
[----:B------:R-:W-:-:S04]  /*1790*/  SHF.L.U32 R5, R15, 0x1f, RZ ;  /* 0x0000001f0f057819 */ /* 0x000fc800000006ff */
[----:B------:R-:W2:Y:S02]  /*17a0*/  SYNCS.PHASECHK.TRANS64.TRYWAIT P0, [UR33+0x40], R5 ;  /* 0x00004005ff0075a7 */ /* 0x000ea40008001121 */
[----:B--2---:R-:W-:Y:S05]  /*17b0*/  @!P0 BRA `(.L_x_22) ;  /* 0x0000005c005c8947 */ /* 0x004fea0003800000 */
.L_x_21:
[----:B------:R2:W-:Y:S01]  /*17c0*/  @!P5 SYNCS.ARRIVE.TRANS64 RZ, [UR33], R3 ;  /* 0x00000003ffffd9a7 */ /* 0x0005e20008000021 */
[----:B------:R-:W-:Y:S04]  /*17d0*/  BSSY.RECONVERGENT B0, `(.L_x_23) ;  /* 0x0000003000007945 */ /* 0x000fe80003800200 */
[----:B------:R-:W-:Y:S05]  /*17e0*/  @P4 BRA `(.L_x_24) ;  /* 0x0000000000044947 */ /* 0x000fea0003800000 */
[----:B------:R-:W-:Y:S05]  /*17f0*/  BPT.TRAP 0x1 ;  /* 0x000000040000795c */ /* 0x000fea0000300000 */
.L_x_24:
[----:B------:R-:W-:Y:S05]  /*1800*/  BSYNC.RECONVERGENT B0 ;  /* 0x0000000000007941 */ /* 0x000fea0003800200 */
.L_x_23:
[----:B------:R-:W-:Y:S02]  /*1810*/  UIADD3 UR6, UPT, UPT, UR17, 0x1, URZ ;  /* 0x0000000111067890 */ /* 0x000fe4000fffe0ff */
[----:B------:R-:W-:Y:S02]  /*1820*/  ULEA UR32, UR17, UR4, 0xd ;  /* 0x0000000411207291 */ /* 0x000fe4000f8e68ff */
[----:B------:R-:W-:Y:S02]  /*1830*/  UISETP.NE.AND UP0, UPT, UR6, 0x8, UPT ;  /* 0x000000080600788c */ /* 0x000fe4000bf05270 */
[----:B------:R-:W-:Y:S02]  /*1840*/  UIADD3 UR26, UP1, UPT, UR22, 0x80, URZ ;  /* 0x00000080161a7890 */ /* 0x000fe4000ff3e0ff */
[----:B------:R-:W-:Y:S02]  /*1850*/  USEL UR9, URZ, 0x1, UP0 ;  /* 0x00000001ff097887 */ /* 0x000fe40008000000 */
[----:B------:R-:W-:-:S02]  /*1860*/  USEL UR6, UR6, URZ, UP0 ;  /* 0x000000ff06067287 */ /* 0x000fc40008000000 */
[----:B------:R-:W-:Y:S02]  /*1870*/  UIADD3 UR20, UP0, UPT, UR22, 0x180, URZ ;  /* 0x0000018016147890 */ /* 0x000fe4000ff1e0ff */
[----:B------:R-:W-:Y:S01]  /*1880*/  ULEA UR8, UR6, UR4, 0x3 ;  /* 0x0000000406087291 */ /* 0x000fe2000f8e18ff */
[----:B------:R-:W-:Y:S01]  /*1890*/  LOP3.LUT R15, R15, UR9, RZ, 0x3c, !PT ;  /* 0x000000090f0f7c12 */ /* 0x000fe2000f8e3cff */
[----:B------:R-:W-:Y:S02]  /*18a0*/  USHF.L.U32 UR34, UR16, 0x7, URZ ;  /* 0x0000000710227899 */ /* 0x000fe400080006ff */
[----:B------:R-:W-:Y:S01]  /*18b0*/  UIADD3.X UR27, UPT, UPT, URZ, UR23, URZ, UP1, !UPT ;  /* 0x00000017ff1b7290 */ /* 0x000fe20008ffe4ff */
[----:B-1----:R-:W-:Y:S01]  /*18c0*/  SHF.L.U32 R2, R15, 0x1f, RZ ;  /* 0x0000001f0f027819 */ /* 0x002fe200000006ff */
[----:B------:R-:W-:Y:S02]  /*18d0*/  UIADD3 UR32, UPT, UPT, UR32, 0x4400, URZ ;  /* 0x0000440020207890 */ /* 0x000fe4000fffe0ff */
[----:B------:R-:W-:Y:S01]  /*18e0*/  UIADD3.X UR21, UPT, UPT, URZ, UR23, URZ, UP0, !UPT ;  /* 0x00000017ff157290 */ /* 0x000fe200087fe4ff */
[----:B------:R1:W1:Y:S01]  /*18f0*/  SYNCS.PHASECHK.TRANS64.TRYWAIT P0, [UR8+0x40], R2 ;  /* 0x00004002ff0075a7 */ /* 0x0002620008001108 */
[----:B------:R-:W-:Y:S01]  /*1900*/  ULEA UR8, UR17, UR4, 0xe ;  /* 0x0000000411087291 */ /* 0x000fe2000f8e70ff */
[----:B------:R-:W-:Y:S01]  /*1910*/  UMOV UR18, 0x0 ;  /* 0x0000000000127882 */ /* 0x000fe20000000000 */
[----:B------:R-:W-:-:S02]  /*1920*/  UMOV UR19, 0x10000000 ;  /* 0x1000000000137882 */ /* 0x000fc40000000000 */
[----:B------:R-:W-:Y:S01]  /*1930*/  UIADD3 UR8, UPT, UPT, UR8, 0x14400, URZ ;  /* 0x0001440008087890 */ /* 0x000fe2000fffe0ff */
[----:B------:R1:W-:Y:S01]  /*1940*/  UTMALDG.3D [UR32], [UR26], desc[UR18] ;  /* 0x000012201a0075b4 */ /* 0x0003e20008011000 */
[----:B------:R-:W-:Y:S01]  /*1950*/  UMOV UR12, UR36 ;  /* 0x00000024000c7c82 */ /* 0x000fe20008000000 */
[----:B------:R-:W-:Y:S01]  /*1960*/  UMOV UR9, UR33 ;  /* 0x0000002100097c82 */ /* 0x000fe20008000000 */
[----:B------:R-:W-:Y:S01]  /*1970*/  UMOV UR10, UR34 ;  /* 0x00000022000a7c82 */ /* 0x000fe20008000000 */
[----:B------:R-:W-:Y:S01]  /*1980*/  UIADD3 UR16, UPT, UPT, UR16, 0x1, URZ ;  /* 0x0000000110107890 */ /* 0x000fe2000fffe0ff */
[----:B------:R-:W-:Y:S01]  /*1990*/  UMOV UR24, UR5 ;  /* 0x0000000500187c82 */ /* 0x000fe20008000000 */
[----:B------:R-:W-:Y:S02]  /*19a0*/  UMOV UR17, UR6 ;  /* 0x0000000600117c82 */ /* 0x000fe40008000000 */
[----:B------:R1:W-:Y:S01]  /*19b0*/  UTMALDG.3D [UR8], [UR20], desc[UR18] ;  /* 0x00001208140075b4 */ /* 0x0003e20008011000 */
[----:B------:R-:W-:-:S09]  /*19c0*/  UISETP.NE.AND UP0, UPT, UR16, UR5, UPT ;  /* 0x000000051000728c */ /* 0x000fd2000bf05270 */
[----:B------:R-:W-:Y:S05]  /*19d0*/  BRA.U UP0, `(.L_x_25) ;  /* 0xfffffffd00607547 */ /* 0x000fea000b83ffff */
.L_x_20:
[----:B-1----:R-:W-:Y:S01]  /*19e0*/  ULEA UR8, UR6, UR4, 0x3 ;  /* 0x0000000406087291 */ /* 0x002fe2000f8e18ff */
[----:B------:R-:W-:Y:S01]  /*19f0*/  SHF.L.U32 R2, R15, 0x1f, RZ ;  /* 0x0000001f0f027819 */ /* 0x000fe200000006ff */
[----:B------:R-:W-:Y:S01]  /*1a00*/  @!P1 SYNCS.ARRIVE.TRANS64.A1T0 RZ, [UR4+0xa8], RZ ;  /* 0x0000a8ffffff99a7 */ /* 0x000fe20008100004 */
[----:B------:R-:W-:-:S06]  /*1a10*/  UISETP.GT.AND UP0, UPT, UR15, UR14, UPT ;  /* 0x0000000e0f00728c */ /* 0x000fcc000bf04270 */
[----:B--2---:R1:W2:Y:S03]  /*1a20*/  SYNCS.PHASECHK.TRANS64.TRYWAIT P0, [UR8+0x40], R2 ;  /* 0x00004002ff0075a7 */ /* 0x0042a60008001108 */
[----:B------:R-:W-:Y:S05]  /*1a30*/  BRA.U !UP0, `(.L_x_26) ;  /* 0x0000000108ac7547 */ /* 0x000fea000b800000 */
[----:B------:R-:W-:Y:S01]  /*1a40*/  UIADD3 UR21, UPT, UPT, UR7, UR24, URZ ;  /* 0x0000001807157290 */ /* 0x000fe2000fffe0ff */
[----:B------:R-:W-:-:S11]  /*1a50*/  UMOV UR25, UR6 ;  /* 0x0000000600197c82 */ /* 0x000fd60008000000 */
.L_x_31:
[----:B-1----:R-:W-:Y:S01]  /*1a60*/  ULEA UR17, UR25, UR4, 0x3 ;  /* 0x0000000419117291 */ /* 0x002fe2000f8e18ff */
[----:B--2---:R-:W-:Y:S01]  /*1a70*/  @!P5 MOV R3, 0x6000 ;  /* 0x000060000003d802 */ /* 0x004fe20000000f00 */
[----:B--2---:R-:W-:Y:S10]  /*1a80*/  @P0 BRA `(.L_x_27) ;  /* 0x00000000000c0947 */ /* 0x004ff40003800000 */
[----:B------:R-:W-:-:S04]  /*1a90*/  SHF.L.U32 R5, R15, 0x1f, RZ ;  /* 0x0000001f0f057819 */ /* 0x000fc800000006ff */
[----:B------:R-:W2:Y:S02]  /*1aa0*/  SYNCS.PHASECHK.TRANS64.TRYWAIT P0, [UR17+0x40], R5 ;  /* 0x00004005ff0075a7 */ /* 0x000ea40008001111 */
[----:B--2---:R-:W-:Y:S05]  /*1ab0*/  @!P0 BRA `(.L_x_28) ;  /* 0x0000005800b48947 */ /* 0x004fea0003800000 */
.L_x_27:
[----:B------:R2:W-:Y:S01]  /*1ac0*/  @!P5 SYNCS.ARRIVE.TRANS64 RZ, [UR17], R3 ;  /* 0x00000003ffffd9a7 */ /* 0x0005e20008000011 */
[----:B------:R-:W-:Y:S04]  /*1ad0*/  BSSY.RECONVERGENT B0, `(.L_x_29) ;  /* 0x0000003000007945 */ /* 0x000fe80003800200 */
[----:B------:R-:W-:Y:S05]  /*1ae0*/  @P4 BRA `(.L_x_30) ;  /* 0x0000000000044947 */ /* 0x000fea0003800000 */
[----:B------:R-:W-:Y:S05]  /*1af0*/  BPT.TRAP 0x1 ;  /* 0x000000040000795c */ /* 0x000fea0000300000 */
.L_x_30:
[----:B------:R-:W-:Y:S05]  /*1b00*/  BSYNC.RECONVERGENT B0 ;  /* 0x0000000000007941 */ /* 0x000fea0003800200 */
.L_x_29:
        /* <DEDUP_REMOVED lines=10> */
[----:B------:R-:W-:Y:S01]  /*1bb0*/  UIADD3 UR16, UPT, UPT, UR16, 0x4400, URZ ;  /* 0x0000440010107890 */ /* 0x000fe2000fffe0ff */
[----:B-1----:R-:W-:Y:S01]  /*1bc0*/  SHF.L.U32 R2, R15, 0x1f, RZ ;  /* 0x0000001f0f027819 */ /* 0x002fe200000006ff */
[----:B------:R-:W-:Y:S02]  /*1bd0*/  UIADD3.X UR31, UPT, UPT, URZ, UR23, URZ, UP1, !UPT ;  /* 0x00000017ff1f7290 */ /* 0x000fe40008ffe4ff */
[----:B------:R-:W-:Y:S01]  /*1be0*/  UIADD3.X UR29, UPT, UPT, URZ, UR23, URZ, UP0, !UPT ;  /* 0x00000017ff1d7290 */ /* 0x000fe200087fe4ff */
[----:B------:R1:W1:Y:S01]  /*1bf0*/  SYNCS.PHASECHK.TRANS64.TRYWAIT P0, [UR8+0x40], R2 ;  /* 0x00004002ff0075a7 */ /* 0x0002620008001108 */
[----:B------:R-:W-:Y:S01]  /*1c00*/  ULEA UR8, UR25, UR4, 0xe ;  /* 0x0000000419087291 */ /* 0x000fe2000f8e70ff */
[----:B------:R-:W-:Y:S01]  /*1c10*/  UMOV UR26, 0x0 ;  /* 0x00000000001a7882 */ /* 0x000fe20000000000 */
[----:B------:R-:W-:-:S02]  /*1c20*/  UMOV UR27, 0x10000000 ;  /* 0x10000000001b7882 */ /* 0x000fc40000000000 */
[----:B------:R-:W-:Y:S01]  /*1c30*/  UIADD3 UR8, UPT, UPT, UR8, 0x14400, URZ ;  /* 0x0001440008087890 */ /* 0x000fe2000fffe0ff */
[----:B------:R-:W-:Y:S01]  /*1c40*/  UMOV UR19, UR35 ;  /* 0x0000002300137c82 */ /* 0x000fe20008000000 */
[----:B------:R-:W-:Y:S01]  /*1c50*/  UMOV UR20, UR36 ;  /* 0x0000002400147c82 */ /* 0x000fe20008000000 */
[----:B------:R-:W-:Y:S01]  /*1c60*/  UMOV UR12, UR36 ;  /* 0x00000024000c7c82 */ /* 0x000fe20008000000 */
[----:B------:R-:W-:Y:S01]  /*1c70*/  UMOV UR9, UR17 ;  /* 0x0000001100097c82 */ /* 0x000fe20008000000 */
[----:B------:R-:W-:Y:S01]  /*1c80*/  UMOV UR10, UR18 ;  /* 0x00000012000a7c82 */ /* 0x000fe20008000000 */
[----:B------:R1:W-:Y:S01]  /*1c90*/  UTMALDG.3D [UR16], [UR30], desc[UR26] ;  /* 0x00001a101e0075b4 */ /* 0x0003e20008011000 */
[----:B------:R-:W-:Y:S01]  /*1ca0*/  UIADD3 UR24, UPT, UPT, UR24, 0x1, URZ ;  /* 0x0000000118187890 */ /* 0x000fe2000fffe0ff */
[----:B------:R-:W-:-:S03]  /*1cb0*/  UMOV UR25, UR6 ;  /* 0x0000000600197c82 */ /* 0x000fc60008000000 */
[----:B------:R-:W-:Y:S01]  /*1cc0*/  UISETP.NE.AND UP0, UPT, UR24, UR21, UPT ;  /* 0x000000151800728c */ /* 0x000fe2000bf05270 */
[----:B------:R1:W-:Y:S08]  /*1cd0*/  UTMALDG.3D [UR8], [UR28], desc[UR26] ;  /* 0x00001a081c0075b4 */ /* 0x0003f00008011000 */
[----:B------:R-:W-:Y:S05]  /*1ce0*/  BRA.U UP0, `(.L_x_31) ;  /* 0xfffffffd005c7547 */ /* 0x000fea000b83ffff */
.L_x_26:
[C---:B-1----:R-:W-:Y:S01]  /*1cf0*/  LEA R2, R14.reuse, UR4, 0x3 ;  /* 0x000000040e027c11 */ /* 0x042fe2000f8e18ff */
[----:B------:R-:W-:Y:S01]  /*1d00*/  NOP ;  /* 0x0000000000007918 */ /* 0x000fe20000000000 */
[----:B--2---:R-:W-:Y:S02]  /*1d10*/  SHF.L.U32 R3, R13, 0x1f, RZ ;  /* 0x0000001f0d037819 */ /* 0x004fe400000006ff */
[----:B------:R-:W-:Y:S02]  /*1d20*/  LEA R4, R14, UR4, 0x4 ;  /* 0x000000040e047c11 */ /* 0x000fe4000f8e20ff */
[----:B------:R-:W1:Y:S02]  /*1d30*/  SYNCS.PHASECHK.TRANS64.TRYWAIT P0, [R2+URZ+0xb0], R3 ;  /* 0x0000b003020075a7 */ /* 0x000e6400080011ff */
[----:B-1----:R-:W-:Y:S05]  /*1d40*/  @!P0 BRA `(.L_x_32) ;  /* 0x0000005800288947 */ /* 0x002fea0003800000 */
.L_x_112:
[----:B------:R-:W2:Y:S01]  /*1d50*/  LDS.128 R4, [R4+0x140] ;  /* 0x0001400004047984 */ /* 0x000ea20000000c00 */
[----:B---3--:R-:W-:Y:S01]  /*1d60*/  ISETP.GE.AND P0, PT, R40, 0x1, PT ;  /* 0x000000012800780c */ /* 0x008fe20003f06270 */
[----:B-1----:R-:W-:Y:S01]  /*1d70*/  VIADD R2, R2, 0xc0 ;  /* 0x000000c002027836 */ /* 0x002fe20000000000 */
[----:B------:R-:W-:Y:S01]  /*1d80*/  @!PT LDS RZ, [RZ] ;  /* 0x00000000fffff984 */ /* 0x000fe20000000800 */
[----:B------:R-:W-:Y:S01]  /*1d90*/  @!PT LDS RZ, [RZ] ;  /* 0x00000000fffff984 */ /* 0x000fe20000000800 */
[----:B------:R-:W-:Y:S01]  /*1da0*/  @!PT LDS RZ, [RZ] ;  /* 0x00000000fffff984 */ /* 0x000fe20000000800 */
[----:B------:R-:W-:Y:S01]  /*1db0*/  @!PT LDS RZ, [RZ] ;  /* 0x00000000fffff984 */ /* 0x000fe20000000800 */
[----:B------:R1:W-:Y:S06]  /*1dc0*/  MEMBAR.ALL.CTA ;  /* 0x0000000000007992 */ /* 0x0003ec0000008000 */
[----:B-1----:R-:W1:Y:S01]  /*1dd0*/  FENCE.VIEW.ASYNC.S ;  /* 0x00000000000073c6 */ /* 0x002e620000000000 */
[----:B------:R-:W-:-:S04]  /*1de0*/  PRMT R2, RZ, 0x654, R2 ;  /* 0x00000654ff027816 */ /* 0x000fc80000000002 */
[----:B-1----:R1:W-:Y:S01]  /*1df0*/  SYNCS.ARRIVE.TRANS64.RED.A1T0 RZ, [R2+URZ], RZ ;  /* 0x000000ff02ff79a7 */ /* 0x0023e200081004ff */
[----:B--2---:R-:W-:-:S13]  /*1e00*/  LOP3.LUT P2, RZ, R6, 0x1, RZ, 0xc0, !PT ;  /* 0x0000000106ff7812 */ /* 0x004fda000784c0ff */
[----:B------:R-:W-:Y:S01]  /*1e10*/  @P2 SHF.R.U32.HI R3, RZ, 0x10, R5 ;  /* 0x00000010ff032819 */ /* 0x000fe20000011605 */
[----:B------:R-:W-:Y:S01]  /*1e20*/  VOTEU.ANY UP0, P2 ;  /* 0x0000000000ff7886 */ /* 0x000fe20001000100 */
[----:B------:R-:W-:Y:S02]  /*1e30*/  @P2 MOV R11, R4 ;  /* 0x00000004000b2202 */ /* 0x000fe40000000f00 */
[----:B------:R-:W-:Y:S02]  /*1e40*/  @P2 R2UR.BROADCAST UR8, R3 ;  /* 0x00000000030822ca */ /* 0x000fe400008e0000 */
[----:B------:R-:W-:-:S11]  /*1e50*/  @P2 LOP3.LUT R8, R5, 0xffff, RZ, 0xc0, !PT ;  /* 0x0000ffff05082812 */ /* 0x000fd600078ec0ff */
[----:B------:R-:W-:Y:S01]  /*1e60*/  @UP0 UMOV UR36, UR8 ;  /* 0x0000000800240c82 */ /* 0x000fe20008000000 */
[----:B-1----:R-:W-:Y:S05]  /*1e70*/  @!P0 BRA `(.L_x_33) ;  /* 0x0000000000b88947 */ /* 0x002fea0003800000 */
[----:B------:R-:W4:Y:S01]  /*1e80*/  LDC.64 R4, c[0x0][0xb18] ;  /* 0x0002c600ff047b82 */ /* 0x000f220000000a00 */
[----:B------:R-:W-:-:S07]  /*1e90*/  ISETP.NE.AND P3, PT, R40, 0x1, PT ;  /* 0x000000012800780c */ /* 0x000fce0003f65270 */
[----:B------:R-:W1:Y:S08]  /*1ea0*/  LDC.64 R6, c[0x0][0xb10] ;  /* 0x0002c400ff067b82 */ /* 0x000e700000000a00 */
[----:B------:R-:W2:Y:S08]  /*1eb0*/  LDC R16, c[0x0][0xb20] ;  /* 0x0002c800ff107b82 */ /* 0x000eb00000000800 */
[----:B------:R-:W3:Y:S01]  /*1ec0*/  LDC R18, c[0x0][0xb0c] ;  /* 0x0002c300ff127b82 */ /* 0x000ee20000000800 */
[----:B----4-:R-:W-:Y:S01]  /*1ed0*/  IMAD.HI.U32 R17, R0, R5, RZ ;  /* 0x0000000500117227 */ /* 0x010fe200078e00ff */
[----:B------:R-:W-:-:S03]  /*1ee0*/  ISETP.NE.AND P0, PT, R4, 0x1, PT ;  /* 0x000000010400780c */ /* 0x000fc60003f05270 */
[----:B------:R-:W-:-:S03]  /*1ef0*/  IMAD.HI.U32 R5, R8, R5, RZ ;  /* 0x0000000508057227 */ /* 0x000fc600078e00ff */
[----:B------:R-:W4:Y:S01]  /*1f00*/  LDC.64 R2, c[0x0][0xb28] ;  /* 0x0002ca00ff027b82 */ /* 0x000f220000000a00 */
[----:B-1----:R-:W-:-:S04]  /*1f10*/  IMAD.HI.U32 R20, R9, R6, RZ ;  /* 0x0000000609147227 */ /* 0x002fc800078e00ff */
[----:B------:R-:W-:Y:S01]  /*1f20*/  IMAD.HI.U32 R22, R11, R6, RZ ;  /* 0x000000060b167227 */ /* 0x000fe200078e00ff */
[----:B------:R-:W-:Y:S02]  /*1f30*/  SHF.R.U32.HI R20, RZ, R7, R20 ;  /* 0x00000007ff147219 */ /* 0x000fe40000011614 */
[-C--:B--2---:R-:W-:Y:S02]  /*1f40*/  SHF.R.U32.HI R17, RZ, R16.reuse, R17 ;  /* 0x00000010ff117219 */ /* 0x084fe40000011611 */
[----:B------:R-:W-:Y:S02]  /*1f50*/  SHF.R.U32.HI R5, RZ, R16, R5 ;  /* 0x00000010ff057219 */ /* 0x000fe40000011605 */
[----:B------:R-:W-:Y:S02]  /*1f60*/  SEL R17, R0, R17, !P0 ;  /* 0x0000001100117207 */ /* 0x000fe40004000000 */
[----:B------:R-:W-:Y:S02]  /*1f70*/  SHF.R.U32.HI R22, RZ, R7, R22 ;  /* 0x00000007ff167219 */ /* 0x000fe40000011616 */
[----:B---3--:R-:W-:-:S02]  /*1f80*/  ISETP.NE.AND P1, PT, R18, 0x1, PT ;  /* 0x000000011200780c */ /* 0x008fc40003f25270 */
[----:B------:R-:W-:Y:S02]  /*1f90*/  SEL R5, R8, R5, !P0 ;  /* 0x0000000508057207 */ /* 0x000fe40004000000 */
[----:B------:R-:W-:Y:S02]  /*1fa0*/  SEL R19, R9, R20, !P1 ;  /* 0x0000001409137207 */ /* 0x000fe40004800000 */
[----:B------:R-:W-:Y:S01]  /*1fb0*/  SEL R7, R11, R22, !P1 ;  /* 0x000000160b077207 */ /* 0x000fe20004800000 */
[----:B----4-:R-:W-:-:S04]  /*1fc0*/  IMAD.HI.U32 R20, R17, R2, RZ ;  /* 0x0000000211147227 */ /* 0x010fc800078e00ff */
[----:B------:R-:W-:Y:S01]  /*1fd0*/  IMAD.HI.U32 R6, R19, R2, RZ ;  /* 0x0000000213067227 */ /* 0x000fe200078e00ff */
[----:B------:R-:W-:-:S04]  /*1fe0*/  @P3 SHF.R.U32.HI R17, RZ, R3, R20 ;  /* 0x00000003ff113219 */ /* 0x000fc80000011614 */
[----:B------:R-:W-:Y:S01]  /*1ff0*/  @P3 SHF.R.U32.HI R19, RZ, R3, R6 ;  /* 0x00000003ff133219 */ /* 0x000fe20000011606 */
[----:B------:R-:W-:-:S04]  /*2000*/  IMAD R17, R40, R17, RZ ;  /* 0x0000001128117224 */ /* 0x000fc800078e02ff */
[----:B------:R-:W-:Y:S01]  /*2010*/  IMAD R6, R40, R19, RZ ;  /* 0x0000001328067224 */ /* 0x000fe200078e02ff */
[C---:B------:R-:W-:Y:S02]  /*2020*/  ISETP.GE.AND P0, PT, R5.reuse, R17, PT ;  /* 0x000000110500720c */ /* 0x040fe40003f06270 */
[----:B------:R-:W-:Y:S02]  /*2030*/  IADD3 R17, PT, PT, -R5, RZ, RZ ;  /* 0x000000ff05117210 */ /* 0x000fe40007ffe1ff */
[----:B------:R-:W-:Y:S01]  /*2040*/  ISETP.GE.OR P0, PT, R7, R6, P0 ;  /* 0x000000060700720c */ /* 0x000fe20000706670 */
[----:B------:R-:W-:-:S04]  /*2050*/  IMAD.HI.U32 R6, R5, R2, RZ ;  /* 0x0000000205067227 */ /* 0x000fc800078e00ff */
[----:B------:R-:W-:Y:S01]  /*2060*/  IMAD R8, R4, R17, R8 ;  /* 0x0000001104087224 */ /* 0x000fe200078e0208 */
[----:B------:R-:W-:-:S04]  /*2070*/  SHF.R.U32.HI R6, RZ, R3, R6 ;  /* 0x00000003ff067219 */ /* 0x000fc80000011606 */
[----:B------:R-:W-:-:S03]  /*2080*/  SEL R6, R5, R6, !P3 ;  /* 0x0000000605067207 */ /* 0x000fc60005800000 */
[----:B------:R-:W-:-:S04]  /*2090*/  @!P0 IMAD.HI.U32 R16, R7, R2, RZ ;  /* 0x0000000207108227 */ /* 0x000fc800078e00ff */
[----:B------:R-:W-:Y:S01]  /*20a0*/  IMAD.MOV R2, RZ, RZ, -R6 ;  /* 0x000000ffff027224 */ /* 0x000fe200078e0a06 */
[----:B------:R-:W-:-:S03]  /*20b0*/  @!P0 SHF.R.U32.HI R16, RZ, R3, R16 ;  /* 0x00000003ff108219 */ /* 0x000fc60000011610 */
[----:B------:R-:W-:Y:S01]  /*20c0*/  IMAD R2, R40, R2, R5 ;  /* 0x0000000228027224 */ /* 0x000fe200078e0205 */
        /* <DEDUP_REMOVED lines=9> */
.L_x_33:
[----:B------:R-:W1:Y:S02]  /*2160*/  LDCU UR8, c[0x0][0xb30] ;  /* 0x00016600ff0877ac */ /* 0x000e640008000800 */
[----:B-1----:R-:W-:-:S09]  /*2170*/  UISETP.NE.AND UP0, UPT, UR8, 0x1, UPT ;  /* 0x000000010800788c */ /* 0x002fd2000bf05270 */
[----:B------:R-:W-:Y:S05]  /*2180*/  BRA.U UP0, `(.L_x_34) ;  /* 0x0000000100407547 */ /* 0x000fea000b800000 */
[----:B------:R-:W1:Y:S08]  /*2190*/  LDC.64 R4, c[0x0][0xb10] ;  /* 0x0002c400ff047b82 */ /* 0x000e700000000a00 */
[----:B------:R-:W2:Y:S08]  /*21a0*/  LDC.64 R2, c[0x0][0xb18] ;  /* 0x0002c600ff027b82 */ /* 0x000eb00000000a00 */
[----:B------:R-:W3:Y:S08]  /*21b0*/  LDC R6, c[0x0][0xb20] ;  /* 0x0002c800ff067b82 */ /* 0x000ef00000000800 */
[----:B------:R-:W4:Y:S01]  /*21c0*/  LDC R16, c[0x0][0xb0c] ;  /* 0x0002c300ff107b82 */ /* 0x000f220000000800 */
[----:B-1----:R-:W-:-:S05]  /*21d0*/  IMAD.HI.U32 R4, R11, R4, RZ ;  /* 0x000000040b047227 */ /* 0x002fca00078e00ff */
[----:B------:R-:W-:Y:S01]  /*21e0*/  SHF.R.U32.HI R4, RZ, R5, R4 ;  /* 0x00000005ff047219 */ /* 0x000fe20000011604 */
[----:B--2---:R-:W-:Y:S01]  /*21f0*/  IMAD.HI.U32 R3, R8, R3, RZ ;  /* 0x0000000308037227 */ /* 0x004fe200078e00ff */
[----:B------:R-:W-:-:S04]  /*2200*/  ISETP.NE.AND P0, PT, R2, 0x1, PT ;  /* 0x000000010200780c */ /* 0x000fc80003f05270 */
[----:B---3--:R-:W-:-:S04]  /*2210*/  SHF.R.U32.HI R3, RZ, R6, R3 ;  /* 0x00000006ff037219 */ /* 0x008fc80000011603 */
[----:B------:R-:W-:Y:S02]  /*2220*/  SEL R3, R8, R3, !P0 ;  /* 0x0000000308037207 */ /* 0x000fe40004000000 */
[----:B----4-:R-:W-:-:S04]  /*2230*/  ISETP.NE.AND P1, PT, R16, 0x1, PT ;  /* 0x000000011000780c */ /* 0x010fc80003f25270 */
[----:B------:R-:W-:-:S05]  /*2240*/  SEL R4, R11, R4, !P1 ;  /* 0x000000040b047207 */ /* 0x000fca0004800000 */
[----:B------:R-:W-:Y:S02]  /*2250*/  IMAD.IADD R5, R3, 0x1, -R4 ;  /* 0x0000000103057824 */ /* 0x000fe400078e0a04 */
[----:B------:R-:W-:Y:S02]  /*2260*/  IMAD.IADD R3, R4, 0x1, -R3 ;  /* 0x0000000104037824 */ /* 0x000fe400078e0a03 */
[----:B------:R-:W-:Y:S02]  /*2270*/  IMAD R11, R5, R16, R11 ;  /* 0x00000010050b7224 */ /* 0x000fe400078e020b */
[----:B------:R-:W-:-:S07]  /*2280*/  IMAD R8, R3, R2, R8 ;  /* 0x0000000203087224 */ /* 0x000fce00078e0208 */
.L_x_34:
[----:B------:R-:W-:Y:S01]  /*2290*/  VIADD R14, R14, 0x1 ;  /* 0x000000010e0e7836 */ /* 0x000fe20000000000 */
[----:B------:R-:W-:Y:S01]  /*22a0*/  PLOP3.LUT P1, PT, PT, PT, PT, 0x80, 0x8 ;  /* 0x000000000008781c */ /* 0x000fe20003f2f070 */
[----:B------:R-:W-:Y:S02]  /*22b0*/  IMAD.IADD R21, R11, 0x1, R90 ;  /* 0x000000010b157824 */ /* 0x000fe400078e025a */
[----:B------:R-:W-:Y:S01]  /*22c0*/  IMAD.IADD R20, R8, 0x1, R83 ;  /* 0x0000000108147824 */ /* 0x000fe200078e0253 */
[----:B------:R-:W-:-:S04]  /*22d0*/  ISETP.NE.AND P0, PT, R14, 0x2, PT ;  /* 0x000000020e00780c */ /* 0x000fc80003f05270 */
[----:B------:R-:W-:Y:S02]  /*22e0*/  SEL R2, RZ, 0x1, P0 ;  /* 0x00000001ff027807 */ /* 0x000fe40000000000 */
[----:B------:R-:W-:Y:S02]  /*22f0*/  SEL R14, R14, RZ, P0 ;  /* 0x000000ff0e0e7207 */ /* 0x000fe40000000000 */
[----:B------:R-:W-:Y:S01]  /*2300*/  LOP3.LUT R13, R13, R2, RZ, 0x3c, !PT ;  /* 0x000000020d0d7212 */ /* 0x000fe200078e3cff */
[----:B------:R-:W-:Y:S06]  /*2310*/  @P2 BRA `(.L_x_35) ;  /* 0xfffffff000982947 */ /* 0x000fec000383ffff */
[----:B------:R-:W-:Y:S01]  /*2320*/  UIADD3 UR4, UPT, UPT, UR4, 0x40, URZ ;  /* 0x0000004004047890 */ /* 0x000fe2000fffe0ff */
[----:B------:R-:W-:-:S03]  /*2330*/  SHF.L.U32 R3, R15, 0x1f, RZ ;  /* 0x0000001f0f037819 */ /* 0x000fc600000006ff */
[----:B------:R-:W-:-:S09]  /*2340*/  ULEA UR5, UR6, UR4, 0x3 ;  /* 0x0000000406057291 */ /* 0x000fd2000f8e18ff */
[----:B------:R-:W1:Y:S02]  /*2350*/  SYNCS.PHASECHK.TRANS64.TRYWAIT P0, [UR5], R3 ;  /* 0x00000003ff0075a7 */ /* 0x000e640008001105 */
[----:B-1----:R-:W-:Y:S05]  /*2360*/  @!P0 BRA `(.L_x_36) ;  /* 0x0000005000b48947 */ /* 0x002fea0003800000 */
.L_x_114:
[----:B------:R-:W-:-:S04]  /*2370*/  UIADD3 UR6, UPT, UPT, UR6, 0x1, URZ ;  /* 0x0000000106067890 */ /* 0x000fc8000fffe0ff */
[----:B------:R-:W-:-:S04]  /*2380*/  UISETP.NE.AND UP0, UPT, UR6, 0x8, UPT ;  /* 0x000000080600788c */ /* 0x000fc8000bf05270 */
[----:B------:R-:W-:Y:S02]  /*2390*/  USEL UR7, URZ, 0x1, UP0 ;  /* 0x00000001ff077887 */ /* 0x000fe40008000000 */
[----:B------:R-:W-:-:S04]  /*23a0*/  USEL UR6, UR6, URZ, UP0 ;  /* 0x000000ff06067287 */ /* 0x000fc80008000000 */
[----:B------:R-:W-:Y:S01]  /*23b0*/  ULEA UR5, UR6, UR4, 0x3 ;  /* 0x0000000406057291 */ /* 0x000fe2000f8e18ff */
[----:B------:R-:W-:-:S04]  /*23c0*/  LOP3.LUT R2, R15, UR7, RZ, 0x3c, !PT ;  /* 0x000000070f027c12 */ /* 0x000fc8000f8e3cff */
[----:B-1----:R-:W-:-:S04]  /*23d0*/  SHF.L.U32 R3, R2, 0x1f, RZ ;  /* 0x0000001f02037819 */ /* 0x002fc800000006ff */
[----:B------:R-:W1:Y:S02]  /*23e0*/  SYNCS.PHASECHK.TRANS64.TRYWAIT P0, [UR5], R3 ;  /* 0x00000003ff0075a7 */ /* 0x000e640008001105 */
[----:B-1----:R-:W-:Y:S05]  /*23f0*/  @!P0 BRA `(.L_x_37) ;  /* 0x0000005000a88947 */ /* 0x002fea0003800000 */
.L_x_116:
        /* <DEDUP_REMOVED lines=9> */
.L_x_118:
        /* <DEDUP_REMOVED lines=9> */
.L_x_120:
        /* <DEDUP_REMOVED lines=9> */
.L_x_122:
        /* <DEDUP_REMOVED lines=9> */
.L_x_124:
        /* <DEDUP_REMOVED lines=9> */
.L_x_126:
[----:B------:R-:W-:-:S04]  /*26d0*/  UIADD3 UR6, UPT, UPT, UR6, 0x1, URZ ;  /* 0x0000000106067890 */ /* 0x000fc8000fffe0ff */
[----:B------:R-:W-:-:S04]  /*26e0*/  UISETP.NE.AND UP0, UPT, UR6, 0x8, UPT ;  /* 0x000000080600788c */ /* 0x000fc8000bf05270 */
[----:B------:R-:W-:Y:S02]  /*26f0*/  USEL UR5, URZ, 0x1, UP0 ;  /* 0x00000001ff057887 */ /* 0x000fe40008000000 */
[----:B------:R-:W-:-:S04]  /*2700*/  USEL UR6, UR6, URZ, UP0 ;  /* 0x000000ff06067287 */ /* 0x000fc80008000000 */
[----:B------:R-:W-:Y:S01]  /*2710*/  ULEA UR6, UR6, UR4, 0x3 ;  /* 0x0000000406067291 */ /* 0x000fe2000f8e18ff */
[----:B-1----:R-:W-:-:S04]  /*2720*/  LOP3.LUT R3, R2, UR5, RZ, 0x3c, !PT ;  /* 0x0000000502037c12 */ /* 0x002fc8000f8e3cff */
[----:B------:R-:W-:Y:S01]  /*2730*/  SHF.L.U32 R3, R3, 0x1f, RZ ;  /* 0x0000001f03037819 */ /* 0x000fe200000006ff */
[----:B----4-:R-:W-:-:S07]  /*2740*/  IMAD.U32 R0, RZ, RZ, UR6 ;  /* 0x00000006ff007e24 */ /* 0x010fce000f8e00ff */
.L_x_43:
[----:B-1----:R1:W2:Y:S02]  /*2750*/  SYNCS.PHASECHK.TRANS64.TRYWAIT P0, [R0+URZ], R3 ;  /* 0x00000003000075a7 */ /* 0x0022a400080011ff */
[----:B--2---:R-:W-:Y:S05]  /*2760*/  @!P0 NANOSLEEP.SYNCS 0x989680 ;  /* 0x009896800000895d */ /* 0x004fea0003900000 */
[----:B------:R-:W2:Y:S02]  /*2770*/  @!P0 SYNCS.PHASECHK.TRANS64 P0, [R0+URZ], R3 ;  /* 0x00000003000085a7 */ /* 0x000ea400080010ff */
[----:B--2---:R-:W-:Y:S05]  /*2780*/  @P0 EXIT ;  /* 0x000000000000094d */ /* 0x004fea0003800000 */
[----:B------:R-:W-:Y:S05]  /*2790*/  BRA `(.L_x_43) ;  /* 0xfffffffc00ec7947 */ /* 0x000fea000383ffff */
.L_x_17:
[----:B------:R-:W-:-:S04]  /*27a0*/  UISETP.NE.AND UP1, UPT, UR37, URZ, UPT ;  /* 0x000000ff2500728c */ /* 0x000fc8000bf25270 */
[----:B------:R-:W-:-:S09]  /*27b0*/  UISETP.NE.OR UP1, UPT, UR8, 0x1, UP1 ;  /* 0x000000010800788c */ /* 0x000fd20008f25670 */
[----:B------:R-:W-:Y:S05]  /*27c0*/  BRA.U UP1, `(.L_x_44) ;  /* 0x0000000501487547 */ /* 0x000fea000b800000 */
[----:B------:R-:W-:Y:S01]  /*27d0*/  ISETP.NE.AND P2, PT, R2, RZ, PT ;  /* 0x000000ff0200720c */ /* 0x000fe20003f45270 */
[----:B------:R-:W-:Y:S01]  /*27e0*/  IMAD.MOV.U32 R12, RZ, RZ, 0x1 ;  /* 0x00000001ff0c7424 */ /* 0x000fe200078e00ff */
[----:B------:R-:W-:Y:S02]  /*27f0*/  CS2R R10, SRZ ;  /* 0x00000000000a7805 */ /* 0x000fe4000001ff00 */
[----:B------:R-:W-:Y:S01]  /*2800*/  CS2R R8, SRZ ;  /* 0x0000000000087805 */ /* 0x000fe2000001ff00 */
[----:B------:R-:W-:Y:S01]  /*2810*/  UMOV UR4, 0x400 ;  /* 0x0000040000047882 */ /* 0x000fe20000000000 */
[----:B------:R-:W-:Y:S01]  /*2820*/  UMOV UR6, URZ ;  /* 0x000000ff00067c82 */ /* 0x000fe20008000000 */
[----:B------:R-:W-:-:S12]  /*2830*/  ULEA UR37, UR37, UR4, 0x18 ;  /* 0x0000000425257291 */ /* 0x000fd8000f8ec0ff */
.L_x_48:
[----:B------:R-:W-:Y:S02]  /*2840*/  LEA R0, R8, UR37, 0x3 ;  /* 0x0000002508007c11 */ /* 0x000fe4000f8e18ff */
[----:B------:R-:W-:-:S03]  /*2850*/  SHF.L.U32 R5, R9, 0x1f, RZ ;  /* 0x0000001f09057819 */ /* 0x000fc600000006ff */
[----:B------:R-:W-:Y:S01]  /*2860*/  VIADD R4, R0, 0x120 ;  /* 0x0000012000047836 */ /* 0x000fe20000000000 */
[----:B------:R-:W1:Y:S02]  /*2870*/  SYNCS.PHASECHK.TRANS64.TRYWAIT P0, [R0+URZ+0x110], R5 ;  /* 0x00011005000075a7 */ /* 0x000e6400080011ff */
[----:B-1----:R-:W-:Y:S05]  /*2880*/  @!P0 BRA `(.L_x_45) ;  /* 0x0000005000148947 */ /* 0x002fea0003800000 */
.L_x_127:
[----:B------:R-:W-:Y:S01]  /*2890*/  ULEA UR5, UR6, UR37, 0x3 ;  /* 0x0000002506057291 */ /* 0x000fe2000f8e18ff */
[----:B------:R-:W-:Y:S02]  /*28a0*/  PRMT R4, RZ, 0x654, R4 ;  /* 0x00000654ff047816 */ /* 0x000fe40000000004 */
[----:B-1----:R-:W-:Y:S01]  /*28b0*/  SHF.L.U32 R5, R12, 0x1f, RZ ;  /* 0x0000001f0c057819 */ /* 0x002fe200000006ff */
[----:B------:R-:W-:Y:S01]  /*28c0*/  UIADD3 UR4, UPT, UPT, UR5, 0xb0, URZ ;  /* 0x000000b005047890 */ /* 0x000fe2000fffe0ff */
[----:B------:R1:W-:Y:S05]  /*28d0*/  SYNCS.ARRIVE.TRANS64.RED.A1T0 RZ, [R4+URZ], RZ ;  /* 0x000000ff04ff79a7 */ /* 0x0003ea00081004ff */
[----:B------:R-:W-:Y:S01]  /*28e0*/  IMAD.U32 R7, RZ, RZ, UR4 ;  /* 0x00000004ff077e24 */ /* 0x000fe2000f8e00ff */
[----:B------:R-:W2:Y:S04]  /*28f0*/  SYNCS.PHASECHK.TRANS64.TRYWAIT P0, [UR5+0xc0], R5 ;  /* 0x0000c005ff0075a7 */ /* 0x000ea80008001105 */
[----:B------:R-:W-:Y:S01]  /*2900*/  PRMT R6, R2, 0x654, R7 ;  /* 0x0000065402067816 */ /* 0x000fe20000000007 */
[----:B-1----:R-:W-:Y:S01]  /*2910*/  @!P2 IMAD.MOV.U32 R4, RZ, RZ, 0x10 ;  /* 0x00000010ff04a424 */ /* 0x002fe200078e00ff */
[----:B--2---:R-:W-:Y:S06]  /*2920*/  @!P0 BRA `(.L_x_46) ;  /* 0x0000005000008947 */ /* 0x004fec0003800000 */
.L_x_129:
[----:B------:R-:W-:Y:S01]  /*2930*/  ULEA UR4, UR6, UR37, 0x4 ;  /* 0x0000002506047291 */ /* 0x000fe2000f8e20ff */
[----:B------:R-:W-:Y:S01]  /*2940*/  SEL R3, R6, R3, !P2 ;  /* 0x0000000306037207 */ /* 0x000fe20005000000 */
[----:B------:R-:W-:Y:S01]  /*2950*/  UIADD3 UR5, UPT, UPT, UR5, 0xb0, URZ ;  /* 0x000000b005057890 */ /* 0x000fe2000fffe0ff */
[----:B-1----:R-:W-:Y:S01]  /*2960*/  LEA R0, R11, UR37, 0x3 ;  /* 0x000000250b007c11 */ /* 0x002fe2000f8e18ff */
[----:B------:R-:W-:Y:S01]  /*2970*/  UIADD3 UR4, UPT, UPT, UR4, 0x140, URZ ;  /* 0x0000014004047890 */ /* 0x000fe2000fffe0ff */
[----:B------:R-:W-:Y:S01]  /*2980*/  SHF.L.U32 R5, R10, 0x1f, RZ ;  /* 0x0000001f0a057819 */ /* 0x000fe200000006ff */
[----:B------:R1:W-:Y:S01]  /*2990*/  @!P2 SYNCS.ARRIVE.TRANS64.RED RZ, [R3+URZ], R4 ;  /* 0x0000000403ffa9a7 */ /* 0x0003e200080004ff */
[----:B------:R-:W-:Y:S01]  /*29a0*/  UIADD3 UR6, UPT, UPT, UR6, 0x1, URZ ;  /* 0x0000000106067890 */ /* 0x000fe2000fffe0ff */
[----:B------:R-:W-:-:S03]  /*29b0*/  VIADD R8, R8, 0x1 ;  /* 0x0000000108087836 */ /* 0x000fc60000000000 */
[----:B------:R-:W-:Y:S02]  /*29c0*/  UISETP.NE.AND UP0, UPT, UR6, 0x2, UPT ;  /* 0x000000020600788c */ /* 0x000fe4000bf05270 */
[----:B------:R-:W-:Y:S06]  /*29d0*/  UGETNEXTWORKID.BROADCAST [UR4], [UR5] ;  /* 0x00000000040073ca */ /* 0x000fec0008000100 */
[----:B------:R-:W-:Y:S01]  /*29e0*/  USEL UR4, URZ, 0x1, UP0 ;  /* 0x00000001ff047887 */ /* 0x000fe20008000000 */
[----:B------:R-:W-:Y:S01]  /*29f0*/  ISETP.NE.AND P0, PT, R8, 0x2, PT ;  /* 0x000000020800780c */ /* 0x000fe20003f05270 */
[----:B------:R-:W-:Y:S01]  /*2a00*/  USEL UR6, UR6, URZ, UP0 ;  /* 0x000000ff06067287 */ /* 0x000fe20008000000 */
[----:B------:R-:W2:Y:S03]  /*2a10*/  SYNCS.PHASECHK.TRANS64.TRYWAIT P1, [R0+URZ+0xb0], R5 ;  /* 0x0000b005000075a7 */ /* 0x000ea600080211ff */
[----:B------:R-:W-:Y:S01]  /*2a20*/  LOP3.LUT R12, R12, UR4, RZ, 0x3c, !PT ;  /* 0x000000040c0c7c12 */ /* 0x000fe2000f8e3cff */
[----:B-12---:R-:W-:Y:S07]  /*2a30*/  @!P1 BRA `(.L_x_47) ;  /* 0x0000004c00d49947 */ /* 0x006fee0003800000 */
.L_x_130:
[C---:B------:R-:W-:Y:S01]  /*2a40*/  LEA R4, R11.reuse, UR37, 0x4 ;  /* 0x000000250b047c11 */ /* 0x040fe2000f8e20ff */
[----:B-1----:R-:W-:Y:S01]  /*2a50*/  VIADD R0, R0, 0xc0 ;  /* 0x000000c000007836 */ /* 0x002fe20000000000 */
[----:B------:R-:W-:Y:S01]  /*2a60*/  SEL R8, R8, RZ, P0 ;  /* 0x000000ff08087207 */ /* 0x000fe20000000000 */
[----:B------:R-:W-:-:S03]  /*2a70*/  VIADD R11, R11, 0x1 ;  /* 0x000000010b0b7836 */ /* 0x000fc60000000000 */
[----:B------:R-:W1:Y:S01]  /*2a80*/  LDS.128 R4, [R4+0x140] ;  /* 0x0001400004047984 */ /* 0x000e620000000c00 */
[----:B------:R-:W-:Y:S02]  /*2a90*/  PRMT R0, RZ, 0x654, R0 ;  /* 0x00000654ff007816 */ /* 0x000fe40000000000 */
[C---:B------:R-:W-:Y:S01]  /*2aa0*/  ISETP.NE.AND P1, PT, R11.reuse, 0x2, PT ;  /* 0x000000020b00780c */ /* 0x040fe20003f25270 */
[----:B------:R-:W-:Y:S01]  /*2ab0*/  @!PT LDS RZ, [RZ] ;  /* 0x00000000fffff984 */ /* 0x000fe20000000800 */
[----:B------:R-:W-:Y:S01]  /*2ac0*/  @!PT LDS RZ, [RZ] ;  /* 0x00000000fffff984 */ /* 0x000fe20000000800 */
[----:B------:R-:W-:Y:S01]  /*2ad0*/  @!PT LDS RZ, [RZ] ;  /* 0x00000000fffff984 */ /* 0x000fe20000000800 */
[----:B------:R-:W-:Y:S01]  /*2ae0*/  @!PT LDS RZ, [RZ] ;  /* 0x00000000fffff984 */ /* 0x000fe20000000800 */
[----:B------:R2:W-:Y:S06]  /*2af0*/  MEMBAR.ALL.CTA ;  /* 0x0000000000007992 */ /* 0x0005ec0000008000 */
[----:B--2---:R-:W2:Y:S01]  /*2b00*/  FENCE.VIEW.ASYNC.S ;  /* 0x00000000000073c6 */ /* 0x004ea20000000000 */
[----:B------:R-:W-:Y:S01]  /*2b10*/  SEL R11, R11, RZ, P1 ;  /* 0x000000ff0b0b7207 */ /* 0x000fe20000800000 */
[----:B--2---:R2:W-:Y:S01]  /*2b20*/  SYNCS.ARRIVE.TRANS64.RED.A1T0 RZ, [R0+URZ], RZ ;  /* 0x000000ff00ff79a7 */ /* 0x0045e200081004ff */
[----:B-1----:R-:W-:-:S02]  /*2b30*/  LOP3.LUT P3, RZ, R6, 0x1, RZ, 0xc0, !PT ;  /* 0x0000000106ff7812 */ /* 0x002fc4000786c0ff */
[----:B------:R-:W-:-:S04]  /*2b40*/  SEL R5, RZ, 0x1, P1 ;  /* 0x00000001ff057807 */ /* 0x000fc80000800000 */
[----:B------:R-:W-:Y:S02]  /*2b50*/  LOP3.LUT R10, R10, R5, RZ, 0x3c, !PT ;  /* 0x000000050a0a7212 */ /* 0x000fe400078e3cff */
[----:B--2---:R-:W-:-:S04]  /*2b60*/  SEL R0, RZ, 0x1, P0 ;  /* 0x00000001ff007807 */ /* 0x004fc80000000000 */
[----:B------:R-:W-:Y:S01]  /*2b70*/  LOP3.LUT R9, R9, R0, RZ, 0x3c, !PT ;  /* 0x0000000009097212 */ /* 0x000fe200078e3cff */
[----:B------:R-:W-:Y:S06]  /*2b80*/  @P3 BRA `(.L_x_48) ;  /* 0xfffffffc002c3947 */ /* 0x000fec000383ffff */
[----:B------:R-:W-:Y:S01]  /*2b90*/  ULEA UR5, UR6, UR37, 0x3 ;  /* 0x0000002506057291 */ /* 0x000fe2000f8e18ff */
[----:B------:R-:W-:-:S08]  /*2ba0*/  SHF.L.U32 R3, R12, 0x1f, RZ ;  /* 0x0000001f0c037819 */ /* 0x000fd000000006ff */
[----:B------:R-:W1:Y:S02]  /*2bb0*/  SYNCS.PHASECHK.TRANS64 P0, [UR5+0xc0], R3 ;  /* 0x0000c003ff0075a7 */ /* 0x000e640008001005 */
[----:B-1----:R-:W-:Y:S05]  /*2bc0*/  @P0 BRA `(.L_x_49) ;  /* 0x0000000000080947 */ /* 0x002fea0003800000 */
[----:B------:R-:W1:Y:S02]  /*2bd0*/  SYNCS.PHASECHK.TRANS64.TRYWAIT P0, [UR5+0xc0], R3 ;  /* 0x0000c003ff0075a7 */ /* 0x000e640008001105 */
[----:B-1----:R-:W-:Y:S05]  /*2be0*/  @!P0 BRA `(.L_x_50) ;  /* 0x0000004c007c8947 */ /* 0x002fea0003800000 */
.L_x_49:
[----:B------:R-:W-:-:S04]  /*2bf0*/  UIADD3 UR4, UPT, UPT, UR6, 0x1, URZ ;  /* 0x0000000106047890 */ /* 0x000fc8000fffe0ff */
[----:B------:R-:W-:-:S04]  /*2c00*/  UISETP.NE.AND UP0, UPT, UR4, 0x2, UPT ;  /* 0x000000020400788c */ /* 0x000fc8000bf05270 */
[----:B------:R-:W-:Y:S02]  /*2c10*/  USEL UR7, URZ, 0x1, UP0 ;  /* 0x00000001ff077887 */ /* 0x000fe40008000000 */
[----:B------:R-:W-:-:S04]  /*2c20*/  USEL UR4, UR4, URZ, UP0 ;  /* 0x000000ff04047287 */ /* 0x000fc80008000000 */
[----:B------:R-:W-:Y:S01]  /*2c30*/  ULEA UR4, UR4, UR37, 0x3 ;  /* 0x0000002504047291 */ /* 0x000fe2000f8e18ff */
[----:B-1----:R-:W-:-:S04]  /*2c40*/  LOP3.LUT R3, R12, UR7, RZ, 0x3c, !PT ;  /* 0x000000070c037c12 */ /* 0x002fc8000f8e3cff */
[----:B------:R-:W-:-:S04]  /*2c50*/  SHF.L.U32 R0, R3, 0x1f, RZ ;  /* 0x0000001f03007819 */ /* 0x000fc800000006ff */
[----:B------:R-:W1:Y:S02]  /*2c60*/  SYNCS.PHASECHK.TRANS64 P0, [UR4+0xc0], R0 ;  /* 0x0000c000ff0075a7 */ /* 0x000e640008001004 */
[----:B-1----:R-:W-:Y:S05]  /*2c70*/  @P0 EXIT ;  /* 0x000000000000094d */ /* 0x002fea0003800000 */
[----:B------:R-:W-:Y:S02]  /*2c80*/  SHF.L.U32 R3, R3, 0x1f, RZ ;  /* 0x0000001f03037819 */ /* 0x000fe400000006ff */
[----:B------:R-:W-:-:S07]  /*2c90*/  MOV R0, UR4 ;  /* 0x0000000400007c02 */ /* 0x000fce0008000f00 */
.L_x_51:
[----:B-1----:R1:W2:Y:S02]  /*2ca0*/  SYNCS.PHASECHK.TRANS64.TRYWAIT P0, [R0+URZ+0xc0], R3 ;  /* 0x0000c003000075a7 */ /* 0x0022a400080011ff */
[----:B--2---:R-:W-:Y:S05]  /*2cb0*/  @!P0 NANOSLEEP.SYNCS 0x989680 ;  /* 0x009896800000895d */ /* 0x004fea0003900000 */
[----:B------:R-:W2:Y:S02]  /*2cc0*/  @!P0 SYNCS.PHASECHK.TRANS64 P0, [R0+URZ+0xc0], R3 ;  /* 0x0000c003000085a7 */ /* 0x000ea400080010ff */
[----:B--2---:R-:W-:Y:S05]  /*2cd0*/  @P0 EXIT ;  /* 0x000000000000094d */ /* 0x004fea0003800000 */
[----:B------:R-:W-:Y:S05]  /*2ce0*/  BRA `(.L_x_51) ;  /* 0xfffffffc00ec7947 */ /* 0x000fea000383ffff */
.L_x_44:
[----:B------:R-:W-:-:S09]  /*2cf0*/  UISETP.NE.AND UP1, UPT, UR8, URZ, UPT ;  /* 0x000000ff0800728c */ /* 0x000fd2000bf25270 */
[----:B------:R-:W-:Y:S05]  /*2d00*/  BRA.U UP1, `(.L_x_52) ;  /* 0x0000000d01cc7547 */ /* 0x000fea000b800000 */
[----:B------:R-:W-:Y:S01]  /*2d10*/  UMOV UR4, 0x40 ;  /* 0x0000004000047882 */ /* 0x000fe20000000000 */
[----:B------:R-:W-:Y:S01]  /*2d20*/  NOP ;  /* 0x0000000000007918 */ /* 0x000fe20000000000 */
[----:B------:R-:W-:Y:S01]  /*2d30*/  ULEA UR4, UR37, UR4, 0x18 ;  /* 0x0000000425047291 */ /* 0x000fe2000f8ec0ff */
[----:B------:R-:W-:Y:S02]  /*2d40*/  UMOV UR5, 0x400 ;  /* 0x0000040000057882 */ /* 0x000fe40000000000 */
[----:B------:R-:W-:-:S06]  /*2d50*/  ULEA UR37, UR37, UR5, 0x18 ;  /* 0x0000000525257291 */ /* 0x000fcc000f8ec0ff */
[----:B------:R-:W1:Y:S02]  /*2d60*/  LDS.U8 R0, [UR4+0x1c] ;  /* 0x00001c04ff007984 */ /* 0x000e640008000000 */
[----:B-1----:R-:W-:-:S13]  /*2d70*/  ISETP.NE.AND P0, PT, R0, RZ, PT ;  /* 0x000000ff0000720c */ /* 0x002fda0003f05270 */
[----:B------:R-:W-:Y:S05]  /*2d80*/  @P0 BRA `(.L_x_53) ;  /* 0x0000000000580947 */ /* 0x000fea0003800000 */
[----:B------:R-:W-:-:S13]  /*2d90*/  ELECT P0, URZ, PT ;  /* 0x0000000000ff782f */ /* 0x000fda0003800000 */
[----:B------:R-:W-:Y:S05]  /*2da0*/  @!P0 BRA `(.L_x_54) ;  /* 0x0000000000608947 */ /* 0x000fea0003800000 */
[----:B------:R-:W-:Y:S01]  /*2db0*/  UMOV UR5, 0x10 ;  /* 0x0000001000057882 */ /* 0x000fe20000000000 */
[----:B------:R-:W-:Y:S01]  /*2dc0*/  HFMA2 R0, -RZ, RZ, 0, 5.9604644775390625e-08 ;  /* 0x00000001ff007431 */ /* 0x000fe200000001ff */
[----:B------:R-:W-:-:S03]  /*2dd0*/  MOV R2, 0xffff ;  /* 0x0000ffff00027802 */ /* 0x000fc60000000f00 */
[----:B------:R-:W-:Y:S04]  /*2de0*/  DEPBAR.LE SB1, 0x36 ;  /* 0x00009d800000791a */ /* 0x000fe80000000000 */
[----:B------:R-:W1:Y:S02]  /*2df0*/  UTCATOMSWS.FIND_AND_SET.ALIGN UP0, UR5, UR5 ;  /* 0x00000005000575e3 */ /* 0x000e640008000800 */
[----:B-1----:R-:W-:Y:S01]  /*2e00*/  MOV R3, UR5 ;  /* 0x0000000500037c02 */ /* 0x002fe20008000f00 */
[----:B------:R-:W-:Y:S06]  /*2e10*/  BRA.U UP0, `(.L_x_55) ;  /* 0x0000000100187547 */ /* 0x000fec000b800000 */
.L_x_56:
[----:B------:R-:W-:Y:S05]  /*2e20*/  NANOSLEEP 0x64 ;  /* 0x000000640000795d */ /* 0x000fea0003800000 */
[----:B------:R-:W-:-:S05]  /*2e30*/  UMOV UR5, 0x10 ;  /* 0x0000001000057882 */ /* 0x000fca0000000000 */
[----:B------:R-:W-:Y:S04]  /*2e40*/  DEPBAR.LE SB1, 0x36 ;  /* 0x00009d800000791a */ /* 0x000fe80000000000 */
[----:B------:R-:W1:Y:S02]  /*2e50*/  UTCATOMSWS.FIND_AND_SET.ALIGN UP0, UR5, UR5 ;  /* 0x00000005000575e3 */ /* 0x000e640008000800 */
[----:B-1----:R-:W-:Y:S01]  /*2e60*/  MOV R3, UR5 ;  /* 0x0000000500037c02 */ /* 0x002fe20008000f00 */
[----:B------:R-:W-:Y:S05]  /*2e70*/  BRA.U !UP0, `(.L_x_56) ;  /* 0xfffffffd08e87547 */ /* 0x000fea000b83ffff */
.L_x_55:
[-C--:B------:R-:W-:Y:S02]  /*2e80*/  SHF.L.U32 R2, R2, R3.reuse, RZ ;  /* 0x0000000302027219 */ /* 0x080fe400000006ff */
[----:B------:R-:W-:Y:S01]  /*2e90*/  SHF.L.U32 R0, R0, R3, RZ ;  /* 0x0000000300007219 */ /* 0x000fe200000006ff */
[----:B------:R-:W-:Y:S02]  /*2ea0*/  IMAD.SHL.U32 R3, R3, 0x20, RZ ;  /* 0x0000002003037824 */ /* 0x000fe400078e00ff */
[----:B------:R1:W-:Y:S04]  /*2eb0*/  ATOMS.OR RZ, [UR4+0x14], R2 ;  /* 0x00001402ffff798c */ /* 0x0003e8000b000004 */
[----:B------:R1:W-:Y:S04]  /*2ec0*/  ATOMS.OR RZ, [UR4+0x18], R0 ;  /* 0x00001800ffff798c */ /* 0x0003e8000b000004 */
[----:B------:R1:W-:Y:S01]  /*2ed0*/  STS [UR37+0x160], R3 ;  /* 0x00016003ff007988 */ /* 0x0003e20008000825 */
[----:B------:R-:W-:Y:S05]  /*2ee0*/  BRA `(.L_x_54) ;  /* 0x0000000000107947 */ /* 0x000fea0003800000 */
.L_x_53:
[----:B------:R-:W-:Y:S02]  /*2ef0*/  MOV R0, 0xffffffff ;  /* 0xffffffff00007802 */ /* 0x000fe40000000f00 */
[----:B------:R-:W-:-:S03]  /*2f00*/  MOV R2, 0x2f30 ;  /* 0x00002f3000027802 */ /* 0x000fc60000000f00 */
[----:B------:R1:W-:Y:S04]  /*2f10*/  STS [UR37+0x160], R0 ;  /* 0x00016000ff007988 */ /* 0x0003e80008000825 */
[----:B-1-3-5:R-:W-:Y:S05]  /*2f20*/  CALL.REL.NOINC `($__internal_1_$__cuda_sm10x_tcgen05_guardrail_trap_phase_invalid_during_alloc) ;  /* 0x0000005000387944 */ /* 0x02afea0003c00000 */
.L_x_54:
[----:B------:R-:W-:Y:S05]  /*2f30*/  WARPSYNC.ALL ;  /* 0x0000000000007948 */ /* 0x000fea0003800000 */
[----:B------:R-:W2:Y:S01]  /*2f40*/  S2UR UR5, SR_CgaCtaId ;  /* 0x00000000000579c3 */ /* 0x000ea20000008800 */
[----:B------:R-:W-:Y:S01]  /*2f50*/  UMOV UR4, 0x400 ;  /* 0x0000040000047882 */ /* 0x000fe20000000000 */
[----:B------:R-:W-:-:S06]  /*2f60*/  NOP ;  /* 0x0000000000007918 */ /* 0x000fcc0000000000 */
[----:B------:R-:W-:Y:S06]  /*2f70*/  BAR.ARV 0x6, 0xa0 ;  /* 0x0182800000007b1d */ /* 0x000fec0000002000 */
[----:B------:R-:W4:Y:S01]  /*2f80*/  LDCU UR7, c[0x0][0x38c] ;  /* 0x00007180ff0777ac */ /* 0x000f220008000800 */
[----:B------:R-:W-:Y:S01]  /*2f90*/  IMAD.MOV.U32 R11, RZ, RZ, 0x1 ;  /* 0x00000001ff0b7424 */ /* 0x000fe200078e00ff */
[----:B------:R-:W-:Y:S01]  /*2fa0*/  CS2R R8, SRZ ;  /* 0x0000000000087805 */ /* 0x000fe2000001ff00 */
[----:B------:R-:W-:Y:S01]  /*2fb0*/  IMAD.MOV.U32 R10, RZ, RZ, RZ ;  /* 0x000000ffff0a7224 */ /* 0x000fe200078e00ff */
[----:B------:R-:W3:Y:S01]  /*2fc0*/  LDCU UR6, c[0x0][0x38c] ;  /* 0x00007180ff0677ac */ /* 0x000ee20008000800 */
[----:B------:R-:W-:Y:S01]  /*2fd0*/  UMOV UR15, URZ ;  /* 0x000000ff000f7c82 */ /* 0x000fe20008000000 */
[----:B------:R-:W-:Y:S01]  /*2fe0*/  UMOV UR14, URZ ;  /* 0x000000ff000e7c82 */ /* 0x000fe20008000000 */
[----:B--2---:R-:W-:Y:S01]  /*2ff0*/  ULEA UR5, UR5, UR4, 0x18 ;  /* 0x0000000405057291 */ /* 0x004fe2000f8ec0ff */
[----:B------:R-:W-:Y:S01]  /*3000*/  UMOV UR24, 0x0 ;  /* 0x0000000000187882 */ /* 0x000fe20000000000 */
[----:B------:R-:W-:-:S02]  /*3010*/  UMOV UR25, 0x42004a0 ;  /* 0x042004a000197882 */ /* 0x000fc40000000000 */
[----:B------:R-:W-:Y:S02]  /*3020*/  UIADD3 UR10, UPT, UPT, UR5, 0x4400, URZ ;  /* 0x00004400050a7890 */ /* 0x000fe4000fffe0ff */
[----:B------:R-:W-:Y:S02]  /*3030*/  UIADD3 UR11, UPT, UPT, UR5, 0x14400, URZ ;  /* 0x00014400050b7890 */ /* 0x000fe4000fffe0ff */
[----:B----4-:R-:W-:Y:S01]  /*3040*/  UIADD3 UR7, UPT, UPT, UR7, 0x7f, URZ ;  /* 0x0000007f07077890 */ /* 0x010fe2000fffe0ff */
[----:B-1----:R-:W1:Y:S01]  /*3050*/  LDS R0, [UR5+0x160] ;  /* 0x00016005ff007984 */ /* 0x002e620008000800 */
[----:B------:R-:W-:Y:S02]  /*3060*/  USHF.R.U32.HI UR10, URZ, 0x4, UR10 ;  /* 0x00000004ff0a7899 */ /* 0x000fe4000801160a */
[----:B------:R-:W-:Y:S02]  /*3070*/  USHF.R.S32.HI UR4, URZ, 0x1f, UR7 ;  /* 0x0000001fff047899 */ /* 0x000fe40008011407 */
[----:B------:R-:W-:-:S02]  /*3080*/  USHF.R.U32.HI UR11, URZ, 0x4, UR11 ;  /* 0x00000004ff0b7899 */ /* 0x000fc4000801160b */
[----:B------:R-:W-:Y:S02]  /*3090*/  ULEA.HI UR4, UR4, UR7, URZ, 0x7 ;  /* 0x0000000704047291 */ /* 0x000fe4000f8f38ff */
[----:B------:R-:W-:Y:S02]  /*30a0*/  ULOP3.LUT UR10, UR10, 0x3fff, URZ, 0xc0, !UPT ;  /* 0x00003fff0a0a7892 */ /* 0x000fe4000f8ec0ff */
[----:B------:R-:W-:Y:S02]  /*30b0*/  USHF.R.S32.HI UR4, URZ, 0x7, UR4 ;  /* 0x00000007ff047899 */ /* 0x000fe40008011404 */
[----:B------:R-:W-:Y:S02]  /*30c0*/  ULOP3.LUT UR11, UR11, 0x3fff, URZ, 0xc0, !UPT ;  /* 0x00003fff0b0b7892 */ /* 0x000fe4000f8ec0ff */
[----:B------:R-:W-:Y:S01]  /*30d0*/  UISETP.LT.AND UP0, UPT, UR4, 0x1, UPT ;  /* 0x000000010400788c */ /* 0x000fe2000bf01270 */
[----:B------:R-:W-:Y:S01]  /*30e0*/  UMOV UR22, 0x0 ;  /* 0x0000000000167882 */ /* 0x000fe20000000000 */
[----:B------:R-:W-:-:S02]  /*30f0*/  UMOV UR23, 0x42004a0 ;  /* 0x042004a000177882 */ /* 0x000fc40000000000 */
[----:B------:R-:W-:Y:S02]  /*3100*/  USEL UR9, UR4, 0x1, !UP0 ;  /* 0x0000000104097887 */ /* 0x000fe4000c000000 */
[----:B------:R-:W-:Y:S02]  /*3110*/  ULOP3.LUT UR10, UR10, 0x10000, URZ, 0xfc, !UPT ;  /* 0x000100000a0a7892 */ /* 0x000fe4000f8efcff */
[----:B------:R-:W-:Y:S02]  /*3120*/  ULOP3.LUT UR11, UR11, 0x10000, URZ, 0xfc, !UPT ;  /* 0x000100000b0b7892 */ /* 0x000fe4000f8efcff */
[----:B------:R-:W-:Y:S02]  /*3130*/  UIADD3 UR9, UPT, UPT, -UR9, URZ, URZ ;  /* 0x000000ff09097290 */ /* 0x000fe4000fffe1ff */
[----:B---3--:R-:W-:Y:S01]  /*3140*/  UISETP.GE.AND UP3, UPT, UR6, 0x1, UPT ;  /* 0x000000010600788c */ /* 0x008fe2000bf66270 */
[----:B------:R-:W-:Y:S01]  /*3150*/  UMOV UR20, 0x0 ;  /* 0x0000000000147882 */ /* 0x000fe20000000000 */
[----:B------:R-:W-:Y:S01]  /*3160*/  UMOV UR21, 0x42004a0 ;  /* 0x042004a000157882 */ /* 0x000fe20000000000 */
[----:B------:R-:W-:Y:S01]  /*3170*/  UMOV UR18, 0x0 ;  /* 0x0000000000127882 */ /* 0x000fe20000000000 */
[----:B------:R-:W-:Y:S01]  /*3180*/  UMOV UR19, 0x42004a0 ;  /* 0x042004a000137882 */ /* 0x000fe20000000000 */
[----:B-1----:R-:W-:-:S15]  /*3190*/  R2UR UR16, R0 ;  /* 0x00000000001072ca */ /* 0x002fde00000e0000 */
.L_x_63:
[----:B------:R-:W-:Y:S02]  /*31a0*/  LEA R0, R10, UR5, 0x3 ;  /* 0x000000050a007c11 */ /* 0x000fe4000f8e18ff */
[----:B------:R-:W-:Y:S02]  /*31b0*/  SHF.L.U32 R5, R9, 0x1f, RZ ;  /* 0x0000001f09057819 */ /* 0x000fe400000006ff */
[----:B------:R-:W-:Y:S01]  /*31c0*/  PLOP3.LUT P0, PT, PT, PT, UP3, 0x80, 0x8 ;  /* 0x000000000008781c */ /* 0x000fe20003f0f038 */
[----:B------:R-:W-:Y:S01]  /*31d0*/  VIADD R3, R0, 0xc0 ;  /* 0x000000c000037836 */ /* 0x000fe20000000000 */
[----:B-1----:R-:W1:Y:S02]  /*31e0*/  SYNCS.PHASECHK.TRANS64.TRYWAIT P1, [R0+URZ+0xb0], R5 ;  /* 0x0000b005000075a7 */ /* 0x002e6400080211ff */
[----:B-1-3--:R-:W-:Y:S09]  /*31f0*/  @!P1 BRA `(.L_x_57) ;  /* 0x0000004800109947 */ /* 0x00aff20003800000 */
.L_x_132:
[----:B------:R-:W-:Y:S01]  /*3200*/  LEA R4, R10, UR5, 0x4 ;  /* 0x000000050a047c11 */ /* 0x000fe2000f8e20ff */
[----:B------:R-:W-:Y:S01]  /*3210*/  @UP3 ULEA UR6, UR14, UR5, 0x3 ;  /* 0x000000050e063291 */ /* 0x000fe2000f8e18ff */
[----:B------:R-:W-:Y:S01]  /*3220*/  PLOP3.LUT P2, PT, PT, PT, PT, 0x80, 0x8 ;  /* 0x000000000008781c */ /* 0x000fe20003f4f070 */
[----:B------:R-:W-:Y:S01]  /*3230*/  ULEA UR7, UR15, UR5, 0x3 ;  /* 0x000000050f077291 */ /* 0x000fe2000f8e18ff */
[----:B------:R-:W-:Y:S02]  /*3240*/  PRMT R3, RZ, 0x654, R3 ;  /* 0x00000654ff037816 */ /* 0x000fe40000000003 */
[----:B-1----:R-:W1:Y:S01]  /*3250*/  LDS.128 R4, [R4+0x140] ;  /* 0x0001400004047984 */ /* 0x002e620000000c00 */
[----:B------:R-:W-:Y:S02]  /*3260*/  @P0 SHF.L.U32 R2, R8, 0x1f, RZ ;  /* 0x0000001f08020819 */ /* 0x000fe400000006ff */
[----:B------:R-:W-:Y:S01]  /*3270*/  SHF.L.U32 R0, R11, 0x1f, RZ ;  /* 0x0000001f0b007819 */ /* 0x000fe200000006ff */
[----:B------:R-:W-:Y:S01]  /*3280*/  @!PT LDS RZ, [RZ] ;  /* 0x00000000fffff984 */ /* 0x000fe20000000800 */
[----:B------:R-:W-:Y:S01]  /*3290*/  @!PT LDS RZ, [RZ] ;  /* 0x00000000fffff984 */ /* 0x000fe20000000800 */
[----:B------:R-:W-:Y:S01]  /*32a0*/  @!PT LDS RZ, [RZ] ;  /* 0x00000000fffff984 */ /* 0x000fe20000000800 */
[----:B------:R-:W-:Y:S01]  /*32b0*/  @!PT LDS RZ, [RZ] ;  /* 0x00000000fffff984 */ /* 0x000fe20000000800 */
[----:B------:R2:W-:Y:S06]  /*32c0*/  MEMBAR.ALL.CTA ;  /* 0x0000000000007992 */ /* 0x0005ec0000008000 */
[----:B--2---:R-:W2:Y:S02]  /*32d0*/  FENCE.VIEW.ASYNC.S ;  /* 0x00000000000073c6 */ /* 0x004ea40000000000 */
[----:B--2---:R2:W-:Y:S01]  /*32e0*/  SYNCS.ARRIVE.TRANS64.RED.A1T0 RZ, [R3+URZ], RZ ;  /* 0x000000ff03ff79a7 */ /* 0x0045e200081004ff */
[----:B------:R2:W3:Y:S01]  /*32f0*/  @P0 SYNCS.PHASECHK.TRANS64.TRYWAIT P2, [UR6], R2 ;  /* 0x00000002ff0005a7 */ /* 0x0004e20008041106 */
[----:B------:R-:W-:Y:S01]  /*3300*/  ULEA.HI UR6, UR15, UR15, URZ, 0x1 ;  /* 0x0000000f0f067291 */ /* 0x000fe2000f8f08ff */
[----:B-1----:R-:W-:-:S03]  /*3310*/  LOP3.LUT P1, RZ, R6, 0x1, RZ, 0xc0, !PT ;  /* 0x0000000106ff7812 */ /* 0x002fc6000782c0ff */
[----:B------:R-:W-:Y:S02]  /*3320*/  USHF.L.U32 UR8, UR6, 0x6, URZ ;  /* 0x0000000606087899 */ /* 0x000fe400080006ff */
[----:B------:R-:W-:Y:S02]  /*3330*/  ULOP3.LUT UR6, UR6, 0xffe, URZ, 0xc0, !UPT ;  /* 0x00000ffe06067892 */ /* 0x000fe4000f8ec0ff */
[----:B------:R-:W-:Y:S02]  /*3340*/  ULOP3.LUT UR8, UR8, 0xffffff80, URZ, 0xc0, !UPT ;  /* 0xffffff8008087892 */ /* 0x000fe4000f8ec0ff */
[----:B------:R-:W-:Y:S02]  /*3350*/  UIADD3 UR6, UPT, UPT, -UR6, UR15, URZ ;  /* 0x0000000f06067290 */ /* 0x000fe4000fffe1ff */
[----:B------:R-:W-:Y:S01]  /*3360*/  UIADD3 UR8, UPT, UPT, UR16, UR8, URZ ;  /* 0x0000000810087290 */ /* 0x000fe2000fffe0ff */
[----:B------:R-:W1:Y:S03]  /*3370*/  SYNCS.PHASECHK.TRANS64.TRYWAIT P0, [UR7+0xf0], R0 ;  /* 0x0000f000ff0075a7 */ /* 0x000e660008001107 */
[----:B------:R-:W-:Y:S01]  /*3380*/  ULEA UR8, UR6, UR8, 0x14 ;  /* 0x0000000806087291 */ /* 0x000fe2000f8ea0ff */
[----:B-123--:R-:W-:Y:S11]  /*3390*/  @!P0 BRA `(.L_x_58) ;  /* 0x0000004400bc8947 */ /* 0x00eff60003800000 */
.L_x_134:
[----:B------:R-:W-:Y:S01]  /*33a0*/  IADD3 R10, PT, PT, R10, 0x1, RZ ;  /* 0x000000010a0a7810 */ /* 0x000fe20007ffe0ff */
[----:B------:R-:W-:Y:S06]  /*33b0*/  BRA.U !UP3, `(.L_x_59) ;  /* 0x000000010bc07547 */ /* 0x000fec000b800000 */
[----:B------:R-:W-:Y:S01]  /*33c0*/  UPLOP3.LUT UP4, UPT, UPT, UPT, UPT, 0x40, 0x4 ;  /* 0x000000000004789c */ /* 0x000fe20003f8e870 */
[----:B------:R-:W-:Y:S01]  /*33d0*/  UMOV UR13, UR9 ;  /* 0x00000009000d7c82 */ /* 0x000fe20008000000 */
[----:B------:R-:W-:Y:S01]  /*33e0*/  UMOV UR12, UR4 ;  /* 0x00000004000c7c82 */ /* 0x000fe20008000000 */
[----:B------:R-:W-:-:S08]  /*33f0*/  UMOV UR17, UR14 ;  /* 0x0000000e00117c82 */ /* 0x000fd00008000000 */
.L_x_62:
[----:B------:R-:W-:Y:S02]  /*3400*/  UIADD3 UR13, UPT, UPT, UR13, 0x1, URZ ;  /* 0x000000010d0d7890 */ /* 0x000fe4000fffe0ff */
[----:B--2---:R-:W-:Y:S02]  /*3410*/  ULEA UR6, UR17, UR5, 0x3 ;  /* 0x0000000511067291 */ /* 0x004fe4000f8e18ff */
[----:B------:R-:W-:Y:S01]  /*3420*/  UISETP.NE.AND UP0, UPT, UR13, URZ, UPT ;  /* 0x000000ff0d00728c */ /* 0x000fe2000bf05270 */
[----:B---3--:R-:W-:Y:S10]  /*3430*/  @P2 BRA `(.L_x_60) ;  /* 0x00000000000c2947 */ /* 0x008ff40003800000 */
[----:B-1----:R-:W-:Y:S04]  /*3440*/  SHF.L.U32 R3, R8, 0x1f, RZ ;  /* 0x0000001f08037819 */ /* 0x002fe800000006ff */
[----:B------:R-:W1:Y:S02]  /*3450*/  SYNCS.PHASECHK.TRANS64.TRYWAIT P0, [UR6], R3 ;  /* 0x00000003ff0075a7 */ /* 0x000e640008001106 */
[----:B-1----:R-:W-:Y:S05]  /*3460*/  @!P0 BRA `(.L_x_61) ;  /* 0x0000004400a08947 */ /* 0x002fea0003800000 */
.L_x_60:
[----:B------:R-:W-:Y:S01]  /*3470*/  UISETP.NE.AND UP1, UPT, UR12, 0x1, UPT ;  /* 0x000000010c00788c */ /* 0x000fe2000bf25270 */
[----:B------:R-:W-:Y:S01]  /*3480*/  PLOP3.LUT P2, PT, PT, PT, PT, 0x80, 0x8 ;  /* 0x000000000008781c */ /* 0x000fe20003f4f070 */
[----:B------:R-:W-:Y:S02]  /*3490*/  UIADD3 UR14, UPT, UPT, UR17, 0x1, URZ ;  /* 0x00000001110e7890 */ /* 0x000fe4000fffe0ff */
[----:B------:R-:W-:Y:S02]  /*34a0*/  ULEA UR28, UR17, UR11, 0xa ;  /* 0x0000000b111c7291 */ /* 0x000fe4000f8e50ff */
[----:B------:R-:W-:Y:S01]  /*34b0*/  UISETP.NE.AND UP2, UPT, UR14, 0x8, UPT ;  /* 0x000000080e00788c */ /* 0x000fe2000bf45270 */
[----:B------:R-:W-:Y:S01]  /*34c0*/  PLOP3.LUT P0, PT, PT, PT, UP1, 0x80, 0x8 ;  /* 0x000000000008781c */ /* 0x000fe20003f0f018 */
[----:B------:R-:W-:Y:S02]  /*34d0*/  UIADD3 UR40, UPT, UPT, UR28, 0x2, URZ ;  /* 0x000000021c287890 */ /* 0x000fe4000fffe0ff */
[----:B------:R-:W-:Y:S02]  /*34e0*/  USEL UR27, URZ, 0x1, UP2 ;  /* 0x00000001ff1b7887 */ /* 0x000fe40009000000 */
[----:B------:R-:W-:Y:S02]  /*34f0*/  USEL UR14, UR14, URZ, UP2 ;  /* 0x000000ff0e0e7287 */ /* 0x000fe40009000000 */
[----:B------:R-:W-:Y:S02]  /*3500*/  UIADD3 UR36, UPT, UPT, UR28, 0x4, URZ ;  /* 0x000000041c247890 */ /* 0x000fe4000fffe0ff */
[----:B------:R-:W-:Y:S01]  /*3510*/  @UP1 ULEA UR26, UR14, UR5, 0x3 ;  /* 0x000000050e1a1291 */ /* 0x000fe2000f8e18ff */
[----:B------:R-:W-:Y:S01]  /*3520*/  LOP3.LUT R8, R8, UR27, RZ, 0x3c, !PT ;  /* 0x0000001b08087c12 */ /* 0x000fe2000f8e3cff */
[----:B------:R-:W-:Y:S02]  /*3530*/  UIADD3 UR32, UPT, UPT, UR28, 0x6, URZ ;  /* 0x000000061c207890 */ /* 0x000fe4000fffe0ff */
[----:B------:R-:W-:Y:S01]  /*3540*/  UIADD3 UR6, UPT, UPT, UR6, 0x40, URZ ;  /* 0x0000004006067890 */ /* 0x000fe2000fffe0ff */
[----:B-1----:R-:W-:Y:S01]  /*3550*/  @P0 SHF.L.U32 R0, R8, 0x1f, RZ ;  /* 0x0000001f08000819 */ /* 0x002fe200000006ff */
[----:B------:R-:W-:Y:S01]  /*3560*/  UIADD3 UR12, UPT, UPT, UR12, -0x1, URZ ;  /* 0xffffffff0c0c7890 */ /* 0x000fe2000fffe0ff */
[----:B------:R-:W-:Y:S02]  /*3570*/  UMOV UR29, 0x40004040 ;  /* 0x40004040001d7882 */ /* 0x000fe40000000000 */
[----:B------:R2:W3:Y:S01]  /*3580*/  @P0 SYNCS.PHASECHK.TRANS64.TRYWAIT P2, [UR26], R0 ;  /* 0x00000000ff0005a7 */ /* 0x0004e2000804111a */
[----:B------:R-:W-:Y:S01]  /*3590*/  ULEA UR26, UR17, UR10, 0x9 ;  /* 0x0000000a111a7291 */ /* 0x000fe2000f8e48ff */
[----:B------:R-:W-:Y:S01]  /*35a0*/  UMOV UR27, 0x40004040 ;  /* 0x40004040001b7882 */ /* 0x000fe20000000000 */
[----:B------:R-:W-:Y:S02]  /*35b0*/  UMOV UR41, 0x40004040 ;  /* 0x4000404000297882 */ /* 0x000fe40000000000 */
[----:B------:R-:W-:Y:S02]  /*35c0*/  UIADD3 UR38, UPT, UPT, UR26, 0x2, URZ ;  /* 0x000000021a267890 */ /* 0x000fe4000fffe0ff */
[----:B------:R-:W-:Y:S02]  /*35d0*/  UIADD3 UR34, UPT, UPT, UR26, 0x4, URZ ;  /* 0x000000041a227890 */ /* 0x000fe4000fffe0ff */
[----:B------:R-:W-:Y:S01]  /*35e0*/  UIADD3 UR30, UPT, UPT, UR26, 0x6, URZ ;  /* 0x000000061a1e7890 */ /* 0x000fe2000fffe0ff */
[----:B------:R2:W-:Y:S01]  /*35f0*/  UTCIMMA gdesc[UR26], gdesc[UR28], tmem[UR8], tmem[UR24], idesc[UR25], UP4 ;  /* 0x00ff181c1a0075ea */ /* 0x0005e2000a000108 */
[----:B------:R-:W-:Y:S01]  /*3600*/  UPLOP3.LUT UP4, UPT, UPT, UPT, UPT, 0x80, 0x8 ;  /* 0x000000000008789c */ /* 0x000fe20003f8f070 */
[----:B------:R-:W-:Y:S01]  /*3610*/  UMOV UR39, 0x40004040 ;  /* 0x4000404000277882 */ /* 0x000fe20000000000 */
[----:B------:R-:W-:Y:S01]  /*3620*/  UMOV UR37, 0x40004040 ;  /* 0x4000404000257882 */ /* 0x000fe20000000000 */
[----:B------:R2:W-:Y:S01]  /*3630*/  UTCIMMA gdesc[UR38], gdesc[UR40], tmem[UR8], tmem[UR22], idesc[UR23], UPT ;  /* 0x00ff1628260075ea */ /* 0x0005e2000b800108 */
[----:B------:R-:W-:Y:S01]  /*3640*/  UMOV UR35, 0x40004040 ;  /* 0x4000404000237882 */ /* 0x000fe20000000000 */
[----:B------:R-:W-:Y:S01]  /*3650*/  UMOV UR33, 0x40004040 ;  /* 0x4000404000217882 */ /* 0x000fe20000000000 */
[----:B------:R-:W-:Y:S01]  /*3660*/  UMOV UR31, 0x40004040 ;  /* 0x40004040001f7882 */ /* 0x000fe20000000000 */
[----:B------:R2:W-:Y:S01]  /*3670*/  UTCIMMA gdesc[UR34], gdesc[UR36], tmem[UR8], tmem[UR20], idesc[UR21], UPT ;  /* 0x00ff1424220075ea */ /* 0x0005e2000b800108 */
[----:B------:R2:W-:Y:S01]  /*3680*/  UTCIMMA gdesc[UR30], gdesc[UR32], tmem[UR8], tmem[UR18], idesc[UR19], UPT ;  /* 0x00ff12201e0075ea */ /* 0x0005e2000b800108 */
[----:B------:R2:W-:Y:S01]  /*3690*/  UTCBAR [UR6], URZ ;  /* 0x000000ff060073e9 */ /* 0x0005e200080000ff */
[----:B------:R-:W-:Y:S01]  /*36a0*/  UMOV UR17, UR14 ;  /* 0x0000000e00117c82 */ /* 0x000fe20008000000 */
[----:B------:R-:W-:Y:S05]  /*36b0*/  BRA.U UP0, `(.L_x_62) ;  /* 0xfffffffd00507547 */ /* 0x000fea000b83ffff */
.L_x_59:
[----:B------:R-:W-:Y:S01]  /*36c0*/  UIADD3 UR15, UPT, UPT, UR15, 0x1, URZ ;  /* 0x000000010f0f7890 */ /* 0x000fe2000fffe0ff */
[C---:B------:R-:W-:Y:S01]  /*36d0*/  ISETP.NE.AND P0, PT, R10.reuse, 0x2, PT ;  /* 0x000000020a00780c */ /* 0x040fe20003f05270 */
[----:B------:R-:W-:Y:S02]  /*36e0*/  UIADD3 UR7, UPT, UPT, UR7, 0xd0, URZ ;  /* 0x000000d007077890 */ /* 0x000fe4000fffe0ff */
[----:B------:R-:W-:Y:S01]  /*36f0*/  UISETP.NE.AND UP0, UPT, UR15, 0x4, UPT ;  /* 0x000000040f00788c */ /* 0x000fe2000bf05270 */
[----:B-12---:R-:W-:Y:S02]  /*3700*/  SEL R0, RZ, 0x1, P0 ;  /* 0x00000001ff007807 */ /* 0x006fe40000000000 */
[----:B------:R-:W-:Y:S01]  /*3710*/  SEL R10, R10, RZ, P0 ;  /* 0x000000ff0a0a7207 */ /* 0x000fe20000000000 */
[----:B------:R-:W-:Y:S01]  /*3720*/  USEL UR6, URZ, 0x1, UP0 ;  /* 0x00000001ff067887 */ /* 0x000fe20008000000 */
[----:B------:R-:W-:Y:S01]  /*3730*/  LOP3.LUT R9, R9, R0, RZ, 0x3c, !PT ;  /* 0x0000000009097212 */ /* 0x000fe200078e3cff */
[----:B------:R-:W-:Y:S01]  /*3740*/  USEL UR15, UR15, URZ, UP0 ;  /* 0x000000ff0f0f7287 */ /* 0x000fe20008000000 */
[----:B------:R1:W-:Y:S03]  /*3750*/  UTCBAR [UR7], URZ ;  /* 0x000000ff070073e9 */ /* 0x0003e600080000ff */
[----:B------:R-:W-:Y:S01]  /*3760*/  LOP3.LUT R11, R11, UR6, RZ, 0x3c, !PT ;  /* 0x000000060b0b7c12 */ /* 0x000fe2000f8e3cff */
[----:B------:R-:W-:Y:S07]  /*3770*/  @P1 BRA `(.L_x_63) ;  /* 0xfffffff800881947 */ /* 0x000fee000383ffff */
[----:B------:R-:W2:Y:S01]  /*3780*/  S2UR UR4, SR_CgaCtaId ;  /* 0x00000000000479c3 */ /* 0x000ea20000008800 */
[----:B------:R-:W-:Y:S01]  /*3790*/  ELECT P0, URZ, PT ;  /* 0x0000000000ff782f */ /* 0x000fe20003800000 */
[----:B------:R-:W-:Y:S01]  /*37a0*/  IMAD.MOV.U32 R0, RZ, RZ, 0x1 ;  /* 0x00000001ff007424 */ /* 0x000fe200078e00ff */
[----:B------:R-:W-:Y:S01]  /*37b0*/  UIADD3 UR5, UPT, UPT, UR5, 0xf0, URZ ;  /* 0x000000f005057890 */ /* 0x000fe2000fffe0ff */
[----:B------:R-:W-:Y:S01]  /*37c0*/  SHF.L.U32 R3, R11, 0x1f, RZ ;  /* 0x0000001f0b037819 */ /* 0x000fe200000006ff */
[----:B------:R-:W-:-:S03]  /*37d0*/  UMOV UR6, 0x40 ;  /* 0x0000004000067882 */ /* 0x000fc60000000000 */
[----:B------:R-:W-:Y:S01]  /*37e0*/  UVIRTCOUNT.DEALLOC.SMPOOL 0x80 ;  /* 0x000000800000784c */ /* 0x000fe20000000000 */
[----:B--2---:R-:W-:Y:S02]  /*37f0*/  ULEA UR4, UR4, UR6, 0x18 ;  /* 0x0000000604047291 */ /* 0x004fe4000f8ec0ff */
[----:B------:R-:W-:-:S07]  /*3800*/  ULEA UR6, UR15, UR5, 0x3 ;  /* 0x000000050f067291 */ /* 0x000fce000f8e18ff */
[----:B------:R2:W-:Y:S02]  /*3810*/  @P0 STS.U8 [UR4+0x1c], R0 ;  /* 0x00001c00ff000988 */ /* 0x0005e40008000004 */
[----:B------:R-:W4:Y:S02]  /*3820*/  SYNCS.PHASECHK.TRANS64.TRYWAIT P0, [UR6], R3 ;  /* 0x00000003ff0075a7 */ /* 0x000f240008001106 */
[----:B--2-4-:R-:W-:Y:S05]  /*3830*/  @!P0 BRA `(.L_x_64) ;  /* 0x0000004000c48947 */ /* 0x014fea0003800000 */
.L_x_137:
[----:B-1----:R-:W-:-:S04]  /*3840*/  UIADD3 UR7, UPT, UPT, UR15, 0x1, URZ ;  /* 0x000000010f077890 */ /* 0x002fc8000fffe0ff */
[----:B------:R-:W-:-:S04]  /*3850*/  UISETP.NE.AND UP0, UPT, UR7, 0x4, UPT ;  /* 0x000000040700788c */ /* 0x000fc8000bf05270 */
[----:B------:R-:W-:Y:S02]  /*3860*/  USEL UR8, URZ, 0x1, UP0 ;  /* 0x00000001ff087887 */ /* 0x000fe40008000000 */
[----:B------:R-:W-:-:S04]  /*3870*/  USEL UR7, UR7, URZ, UP0 ;  /* 0x000000ff07077287 */ /* 0x000fc80008000000 */
[----:B------:R-:W-:Y:S01]  /*3880*/  ULEA UR6, UR7, UR5, 0x3 ;  /* 0x0000000507067291 */ /* 0x000fe2000f8e18ff */
[----:B------:R-:W-:-:S04]  /*3890*/  LOP3.LUT R2, R11, UR8, RZ, 0x3c, !PT ;  /* 0x000000080b027c12 */ /* 0x000fc8000f8e3cff */
[----:B--2---:R-:W-:-:S04]  /*38a0*/  SHF.L.U32 R3, R2, 0x1f, RZ ;  /* 0x0000001f02037819 */ /* 0x004fc800000006ff */
[----:B------:R-:W1:Y:S02]  /*38b0*/  SYNCS.PHASECHK.TRANS64.TRYWAIT P0, [UR6], R3 ;  /* 0x00000003ff0075a7 */ /* 0x000e640008001106 */
[----:B-1----:R-:W-:Y:S05]  /*38c0*/  @!P0 BRA `(.L_x_65) ;  /* 0x0000004000b88947 */ /* 0x002fea0003800000 */
.L_x_139:
        /* <DEDUP_REMOVED lines=9> */
.L_x_141:
[----:B------:R-:W-:-:S04]  /*3960*/  UIADD3 UR7, UPT, UPT, UR7, 0x1, URZ ;  /* 0x0000000107077890 */ /* 0x000fc8000fffe0ff */
[----:B------:R-:W-:-:S04]  /*3970*/  UISETP.NE.AND UP0, UPT, UR7, 0x4, UPT ;  /* 0x000000040700788c */ /* 0x000fc8000bf05270 */
[----:B------:R-:W-:Y:S02]  /*3980*/  USEL UR6, URZ, 0x1, UP0 ;  /* 0x00000001ff067887 */ /* 0x000fe40008000000 */
[----:B------:R-:W-:-:S04]  /*3990*/  USEL UR7, UR7, URZ, UP0 ;  /* 0x000000ff07077287 */ /* 0x000fc80008000000 */
[----:B------:R-:W-:Y:S01]  /*39a0*/  ULEA UR7, UR7, UR5, 0x3 ;  /* 0x0000000507077291 */ /* 0x000fe2000f8e18ff */
[----:B-1----:R-:W-:-:S04]  /*39b0*/  LOP3.LUT R3, R2, UR6, RZ, 0x3c, !PT ;  /* 0x0000000602037c12 */ /* 0x002fc8000f8e3cff */
[----:B------:R-:W-:-:S04]  /*39c0*/  SHF.L.U32 R3, R3, 0x1f, RZ ;  /* 0x0000001f03037819 */ /* 0x000fc800000006ff */
[----:B------:R-:W1:Y:S02]  /*39d0*/  SYNCS.PHASECHK.TRANS64.TRYWAIT P0, [UR7], R3 ;  /* 0x00000003ff0075a7 */ /* 0x000e640008001107 */
[----:B-1----:R-:W-:Y:S05]  /*39e0*/  @!P0 BRA `(.L_x_67) ;  /* 0x0000004000a08947 */ /* 0x002fea0003800000 */
.L_x_143:
[----:B------:R-:W-:Y:S01]  /*39f0*/  NOP ;  /* 0x0000000000007918 */ /* 0x000fe20000000000 */
[----:B-1----:R-:W1:Y:S01]  /*3a00*/  LDS R0, [UR4+0x14] ;  /* 0x00001404ff007984 */ /* 0x002e620008000800 */
[----:B------:R-:W-:Y:S01]  /*3a10*/  ULOP3.LUT UR6, UR16, 0xffff, URZ, 0xc0, !UPT ;  /* 0x0000ffff10067892 */ /* 0x000fe2000f8ec0ff */
[----:B------:R-:W-:Y:S01]  /*3a20*/  UMOV UR8, 0xffff ;  /* 0x0000ffff00087882 */ /* 0x000fe20000000000 */
[----:B------:R-:W-:Y:S02]  /*3a30*/  UMOV UR5, 0x1 ;  /* 0x0000000100057882 */ /* 0x000fe40000000000 */
[----:B------:R-:W-:-:S04]  /*3a40*/  USHF.R.U32.HI UR6, URZ, 0x5, UR6 ;  /* 0x00000005ff067899 */ /* 0x000fc80008011606 */
[----:B------:R-:W-:Y:S02]  /*3a50*/  USHF.L.U32 UR8, UR8, UR6, URZ ;  /* 0x0000000608087299 */ /* 0x000fe400080006ff */
[----:B------:R-:W-:-:S04]  /*3a60*/  USHF.L.U32 UR5, UR5, UR6, URZ ;  /* 0x0000000605057299 */ /* 0x000fc800080006ff */
[----:B-1----:R-:W-:-:S04]  /*3a70*/  LOP3.LUT R0, R0, UR8, RZ, 0xc0, !PT ;  /* 0x0000000800007c12 */ /* 0x002fc8000f8ec0ff */
[----:B------:R-:W-:-:S13]  /*3a80*/  ISETP.NE.AND P0, PT, R0, UR8, PT ;  /* 0x0000000800007c0c */ /* 0x000fda000bf05270 */
[----:B------:R-:W-:Y:S05]  /*3a90*/  @P0 BRA `(.L_x_68) ;  /* 0x0000000000580947 */ /* 0x000fea0003800000 */
[----:B------:R-:W1:Y:S02]  /*3aa0*/  LDS R0, [UR4+0x18] ;  /* 0x00001804ff007984 */ /* 0x000e640008000800 */
[----:B-1----:R-:W-:-:S04]  /*3ab0*/  LOP3.LUT R0, R0, UR5, RZ, 0xc0, !PT ;  /* 0x0000000500007c12 */ /* 0x002fc8000f8ec0ff */
[----:B------:R-:W-:-:S13]  /*3ac0*/  ISETP.NE.AND P0, PT, R0, UR5, PT ;  /* 0x0000000500007c0c */ /* 0x000fda000bf05270 */
[----:B------:R-:W-:Y:S05]  /*3ad0*/  @P0 BRA `(.L_x_69) ;  /* 0x00000000003c0947 */ /* 0x000fea0003800000 */
[----:B------:R-:W1:Y:S01]  /*3ae0*/  S2R R2, SR_LANEID ;  /* 0x0000000000027919 */ /* 0x000e620000000000 */
[----:B------:R-:W-:Y:S01]  /*3af0*/  ULOP3.LUT UR8, URZ, UR8, URZ, 0x33, !UPT ;  /* 0x00000008ff087292 */ /* 0x000fe2000f8e33ff */
[----:B------:R-:W-:Y:S01]  /*3b00*/  LOP3.LUT R4, RZ, UR5, RZ, 0x33, !PT ;  /* 0x00000005ff047c12 */ /* 0x000fe2000f8e33ff */
[----:B------:R-:W-:Y:S02]  /*3b10*/  VOTEU.ANY UR7, UPT, PT ;  /* 0x0000000000077886 */ /* 0x000fe400038e0100 */
[----:B------:R-:W-:Y:S01]  /*3b20*/  UFLO.U32 UR7, UR7 ;  /* 0x00000007000772bd */ /* 0x000fe200080e0000 */
[----:B------:R-:W2:Y:S01]  /*3b30*/  REDUX UR5, R4 ;  /* 0x00000000040573c4 */ /* 0x000ea20000000000 */
[----:B------:R-:W-:-:S06]  /*3b40*/  IMAD.U32 R0, RZ, RZ, UR8 ;  /* 0x00000008ff007e24 */ /* 0x000fcc000f8e00ff */
[----:B------:R4:W-:Y:S01]  /*3b50*/  UTCATOMSWS.AND URZ, UR8 ;  /* 0x0000000800ff79e3 */ /* 0x0009e20008000000 */
[----:B------:R-:W3:Y:S01]  /*3b60*/  REDUX UR6, R0 ;  /* 0x00000000000673c4 */ /* 0x000ee20000000000 */
[----:B-1----:R-:W-:Y:S01]  /*3b70*/  ISETP.EQ.U32.AND P0, PT, R2, UR7, PT ;  /* 0x0000000702007c0c */ /* 0x002fe2000bf02070 */
[----:B--2---:R-:W-:Y:S01]  /*3b80*/  IMAD.U32 R2, RZ, RZ, UR5 ;  /* 0x00000005ff027e24 */ /* 0x004fe2000f8e00ff */
[----:B---3--:R-:W-:-:S11]  /*3b90*/  MOV R3, UR6 ;  /* 0x0000000600037c02 */ /* 0x008fd60008000f00 */
[----:B------:R4:W-:Y:S04]  /*3ba0*/  @P0 ATOMS.AND RZ, [UR4+0x14], R3 ;  /* 0x00001403ffff098c */ /* 0x0009e8000a800004 */
[----:B------:R4:W-:Y:S01]  /*3bb0*/  @P0 ATOMS.AND RZ, [UR4+0x18], R2 ;  /* 0x00001802ffff098c */ /* 0x0009e2000a800004 */
[----:B------:R-:W-:Y:S05]  /*3bc0*/  BRA `(.L_x_70) ;  /* 0x0000000000147947 */ /* 0x000fea0003800000 */
.L_x_69:
[----:B------:R-:W-:Y:S02]  /*3bd0*/  MOV R2, 0x3bf0 ;  /* 0x00003bf000027802 */ /* 0x000fe40000000f00 */
[----:B---3-5:R-:W-:Y:S05]  /*3be0*/  CALL.REL.NOINC `($__internal_0_$__cuda_sm10x_tcgen05_guardrail_trap_col_being_dealloced_not_returned_by_alloc) ;  /* 0x0000004000fc7944 */ /* 0x028fea0003c00000 */
[----:B------:R-:W-:Y:S05]  /*3bf0*/  BRA `(.L_x_70) ;  /* 0x0000000000087947 */ /* 0x000fea0003800000 */
.L_x_68:
[----:B------:R-:W-:Y:S02]  /*3c00*/  MOV R2, 0x3c20 ;  /* 0x00003c2000027802 */ /* 0x000fe40000000f00 */
[----:B---3-5:R-:W-:Y:S05]  /*3c10*/  CALL.REL.NOINC `($__internal_2_$__cuda_sm10x_tcgen05_guardrail_trap_unallocated_columns_being_dealloced) ;  /* 0x0000004400087944 */ /* 0x028fea0003c00000 */
.L_x_70:
[----:B------:R-:W-:Y:S01]  /*3c20*/  NOP ;  /* 0x0000000000007918 */ /* 0x000fe20000000000 */
[----:B----4-:R-:W-:Y:S05]  /*3c30*/  EXIT ;  /* 0x000000000000794d */ /* 0x010fea0003800000 */
.L_x_52:
[----:B------:R-:W-:-:S09]  /*3c40*/  UISETP.NE.OR UP2, UPT, UR8, 0x3, !UP2 ;  /* 0x000000030800788c */ /* 0x000fd2000d745670 */
[----:B------:R-:W-:Y:S05]  /*3c50*/  BRA.U UP2, `(.L_x_71) ;  /* 0x0000000d02407547 */ /* 0x000fea000b800000 */
[----:B------:R-:W1:Y:S01]  /*3c60*/  LDC R0, c[0x0][0xb30] ;  /* 0x0002cc00ff007b82 */ /* 0x000e620000000800 */
[----:B------:R-:W2:Y:S01]  /*3c70*/  LDCU.64 UR8, c[0x0][0x888] ;  /* 0x00011100ff0877ac */ /* 0x000ea20008000a00 */
[----:B------:R-:W-:Y:S02]  /*3c80*/  HFMA2 R29, -RZ, RZ, 0, 0 ;  /* 0x00000000ff1d7431 */ /* 0x000fe400000001ff */
[----:B------:R-:W-:Y:S01]  /*3c90*/  IMAD.MOV.U32 R31, RZ, RZ, 0x1 ;  /* 0x00000001ff1f7424 */ /* 0x000fe200078e00ff */
[----:B------:R-:W-:Y:S01]  /*3ca0*/  MOV R23, 0x1000 ;  /* 0x0000100000177802 */ /* 0x000fe20000000f00 */
[----:B------:R-:W4:Y:S01]  /*3cb0*/  LDCU.64 UR4, c[0x0][0x890] ;  /* 0x00011200ff0477ac */ /* 0x000f220008000a00 */
[----:B------:R-:W-:Y:S01]  /*3cc0*/  IMAD.MOV.U32 R30, RZ, RZ, RZ ;  /* 0x000000ffff1e7224 */ /* 0x000fe200078e00ff */
[----:B------:R-:W3:Y:S01]  /*3cd0*/  LDC R19, c[0x0][0x370] ;  /* 0x0000dc00ff137b82 */ /* 0x000ee20000000800 */
[----:B------:R-:W-:Y:S01]  /*3ce0*/  UMOV UR7, 0x400 ;  /* 0x0000040000077882 */ /* 0x000fe20000000000 */
[----:B------:R-:W-:-:S02]  /*3cf0*/  UPLOP3.LUT UP1, UPT, UPT, UPT, UPT, 0x40, 0x4 ;  /* 0x000000000004789c */ /* 0x000fc40003f2e870 */
[----:B------:R-:W-:-:S04]  /*3d00*/  ULEA UR7, UR37, UR7, 0x18 ;  /* 0x0000000725077291 */ /* 0x000fc8000f8ec0ff */
[----:B------:R-:W3:Y:S01]  /*3d10*/  LDC R2, c[0x0][0xb0c] ;  /* 0x0002c300ff027b82 */ /* 0x000ee20000000800 */
[----:B------:R-:W-:Y:S02]  /*3d20*/  UIADD3 UR13, UPT, UPT, UR7, 0x88, URZ ;  /* 0x00000088070d7890 */ /* 0x000fe4000fffe0ff */
[----:B--2---:R-:W-:Y:S02]  /*3d30*/  UISETP.NE.U32.AND UP2, UPT, UR8, URZ, UPT ;  /* 0x000000ff0800728c */ /* 0x004fe4000bf45070 */
[----:B------:R-:W-:Y:S02]  /*3d40*/  UIADD3 UR17, UPT, UPT, UR7, 0x80, URZ ;  /* 0x0000008007117890 */ /* 0x000fe4000fffe0ff */
[----:B----4-:R-:W-:Y:S01]  /*3d50*/  UISETP.NE.U32.AND UP3, UPT, UR4, URZ, UPT ;  /* 0x000000ff0400728c */ /* 0x010fe2000bf65070 */
[----:B------:R-:W2:Y:S01]  /*3d60*/  LDC R18, c[0x0][0xb20] ;  /* 0x0002c800ff127b82 */ /* 0x000ea20000000800 */
[----:B-1----:R-:W-:Y:S01]  /*3d70*/  ISETP.NE.AND P1, PT, R0, 0x1, PT ;  /* 0x000000010000780c */ /* 0x002fe20003f25270 */
[----:B------:R-:W-:-:S02]  /*3d80*/  UISETP.NE.AND.EX UP2, UPT, UR9, URZ, UPT, UP2 ;  /* 0x000000ff0900728c */ /* 0x000fc4000bf45320 */
[----:B------:R-:W-:Y:S02]  /*3d90*/  UPRMT UR13, UR37, 0x654, UR13 ;  /* 0x00000654250d7896 */ /* 0x000fe4000800000d */
[----:B------:R-:W-:Y:S02]  /*3da0*/  UISETP.NE.AND.EX UP3, UPT, UR5, URZ, UPT, UP3 ;  /* 0x000000ff0500728c */ /* 0x000fe4000bf65330 */
[----:B------:R-:W1:Y:S08]  /*3db0*/  LDC.64 R32, c[0x0][0x348] ;  /* 0x0000d200ff207b82 */ /* 0x000e700000000a00 */
[----:B------:R-:W4:Y:S08]  /*3dc0*/  LDC.64 R16, c[0x0][0xb10] ;  /* 0x0002c400ff107b82 */ /* 0x000f300000000a00 */
[----:B------:R-:W1:Y:S08]  /*3dd0*/  LDC.64 R6, c[0x0][0xb18] ;  /* 0x0002c600ff067b82 */ /* 0x000e700000000a00 */
[----:B------:R-:W1:Y:S08]  /*3de0*/  LDC.64 R4, c[0x0][0xb28] ;  /* 0x0002ca00ff047b82 */ /* 0x000e700000000a00 */
[----:B--23--:R-:W1:Y:S02]  /*3df0*/  LDC R22, c[0x0][0x374] ;  /* 0x0000dd00ff167b82 */ /* 0x00ce640000000800 */
.L_x_80:
[C---:B------:R-:W-:Y:S02]  /*3e00*/  LEA R0, R30.reuse, UR7, 0x3 ;  /* 0x000000071e007c11 */ /* 0x040fe4000f8e18ff */
[----:B------:R-:W-:Y:S02]  /*3e10*/  SHF.L.U32 R3, R29, 0x1f, RZ ;  /* 0x0000001f1d037819 */ /* 0x000fe400000006ff */
[----:B------:R-:W-:Y:S02]  /*3e20*/  LEA R24, R30, UR7, 0x4 ;  /* 0x000000071e187c11 */ /* 0x000fe4000f8e20ff */
[----:B--2---:R-:W2:Y:S02]  /*3e30*/  SYNCS.PHASECHK.TRANS64.TRYWAIT P0, [R0+URZ+0xb0], R3 ;  /* 0x0000b003000075a7 */ /* 0x004ea400080011ff */
[----:B--2---:R-:W-:Y:S05]  /*3e40*/  @!P0 BRA `(.L_x_72) ;  /* 0x0000003c00a08947 */ /* 0x004fea0003800000 */
.L_x_144:
[----:B------:R-:W-:Y:S01]  /*3e50*/  ISETP.GE.AND P0, PT, R40, 0x1, PT ;  /* 0x000000012800780c */ /* 0x000fe20003f06270 */
[----:B------:R-:W3:Y:S01]  /*3e60*/  LDS.128 R24, [R24+0x140] ;  /* 0x0001400018187984 */ /* 0x000ee20000000c00 */
[----:B--2---:R-:W-:Y:S01]  /*3e70*/  VIADD R0, R0, 0xc0 ;  /* 0x000000c000007836 */ /* 0x004fe20000000000 */
[----:B------:R-:W-:Y:S01]  /*3e80*/  @!PT LDS RZ, [RZ] ;  /* 0x00000000fffff984 */ /* 0x000fe20000000800 */
[----:B------:R-:W-:Y:S01]  /*3e90*/  @!PT LDS RZ, [RZ] ;  /* 0x00000000fffff984 */ /* 0x000fe20000000800 */
[----:B------:R-:W-:Y:S01]  /*3ea0*/  @!PT LDS RZ, [RZ] ;  /* 0x00000000fffff984 */ /* 0x000fe20000000800 */
[----:B------:R-:W-:Y:S01]  /*3eb0*/  @!PT LDS RZ, [RZ] ;  /* 0x00000000fffff984 */ /* 0x000fe20000000800 */
[----:B------:R2:W-:Y:S06]  /*3ec0*/  MEMBAR.ALL.CTA ;  /* 0x0000000000007992 */ /* 0x0005ec0000008000 */
[----:B--2---:R-:W2:Y:S01]  /*3ed0*/  FENCE.VIEW.ASYNC.S ;  /* 0x00000000000073c6 */ /* 0x004ea20000000000 */
[----:B------:R-:W-:Y:S04]  /*3ee0*/  PRMT R0, RZ, 0x654, R0 ;  /* 0x00000654ff007816 */ /* 0x000fe80000000000 */
[----:B--2---:R2:W-:Y:S01]  /*3ef0*/  SYNCS.ARRIVE.TRANS64.RED.A1T0 RZ, [R0+URZ], RZ ;  /* 0x000000ff00ff79a7 */ /* 0x0045e200081004ff */
[----:B---3--:R-:W-:Y:S11]  /*3f00*/  LOP3.LUT P3, RZ, R26, 0x1, RZ, 0xc0, !PT ;  /* 0x000000011aff7812 */ /* 0x008ff6000786c0ff */
[----:B------:R-:W-:Y:S02]  /*3f10*/  @!UPT UIADD3 URZ, UPT, UPT, URZ, URZ, URZ ;  /* 0x000000fffffff290 */ /* 0x000fe4000fffe0ff */
[----:B------:R-:W-:Y:S02]  /*3f20*/  @P3 MOV R13, R24 ;  /* 0x00000018000d3202 */ /* 0x000fe40000000f00 */
[----:B------:R-:W-:Y:S01]  /*3f30*/  @P3 LOP3.LUT R8, R25, 0xffff, RZ, 0xc0, !PT ;  /* 0x0000ffff19083812 */ /* 0x000fe200078ec0ff */
[----:B--2---:R-:W-:Y:S06]  /*3f40*/  @!P0 BRA `(.L_x_73) ;  /* 0x0000000000a48947 */ /* 0x004fec0003800000 */
[----:B-1----:R-:W-:Y:S01]  /*3f50*/  IMAD.HI.U32 R35, R22, R7, RZ ;  /* 0x0000000716237227 */ /* 0x002fe200078e00ff */
[----:B------:R-:W-:Y:S02]  /*3f60*/  ISETP.NE.AND P0, PT, R6, 0x1, PT ;  /* 0x000000010600780c */ /* 0x000fe40003f05270 */
[----:B------:R-:W-:Y:S01]  /*3f70*/  ISETP.NE.AND P2, PT, R40, 0x1, PT ;  /* 0x000000012800780c */ /* 0x000fe20003f45270 */
[----:B----4-:R-:W-:Y:S01]  /*3f80*/  IMAD.HI.U32 R34, R19, R16, RZ ;  /* 0x0000001013227227 */ /* 0x010fe200078e00ff */
[----:B------:R-:W-:Y:S02]  /*3f90*/  SHF.R.U32.HI R35, RZ, R18, R35 ;  /* 0x00000012ff237219 */ /* 0x000fe40000011623 */
[----:B------:R-:W-:Y:S01]  /*3fa0*/  ISETP.NE.AND P4, PT, R2, 0x1, PT ;  /* 0x000000010200780c */ /* 0x000fe20003f85270 */
[----:B------:R-:W-:Y:S01]  /*3fb0*/  IMAD.HI.U32 R36, R13, R16, RZ ;  /* 0x000000100d247227 */ /* 0x000fe200078e00ff */
[----:B------:R-:W-:Y:S02]  /*3fc0*/  SHF.R.U32.HI R34, RZ, R17, R34 ;  /* 0x00000011ff227219 */ /* 0x000fe40000011622 */
[----:B------:R-:W-:Y:S01]  /*3fd0*/  SEL R3, R22, R35, !P0 ;  /* 0x0000002316037207 */ /* 0x000fe20004000000 */
[C---:B------:R-:W-:Y:S01]  /*3fe0*/  IMAD.HI.U32 R35, R8.reuse, R7, RZ ;  /* 0x0000000708237227 */ /* 0x040fe200078e00ff */
[----:B------:R-:W-:Y:S02]  /*3ff0*/  SEL R11, R19, R34, !P4 ;  /* 0x00000022130b7207 */ /* 0x000fe40006000000 */
[----:B------:R-:W-:Y:S01]  /*4000*/  SHF.R.U32.HI R36, RZ, R17, R36 ;  /* 0x00000011ff247219 */ /* 0x000fe20000011624 */
[----:B------:R-:W-:Y:S01]  /*4010*/  IMAD.HI.U32 R38, R3, R4, RZ ;  /* 0x0000000403267227 */ /* 0x000fe200078e00ff */
[----:B------:R-:W-:Y:S03]  /*4020*/  SHF.R.U32.HI R35, RZ, R18, R35 ;  /* 0x00000012ff237219 */ /* 0x000fe60000011623 */
[----:B------:R-:W-:Y:S01]  /*4030*/  IMAD.HI.U32 R34, R11, R4, RZ ;  /* 0x000000040b227227 */ /* 0x000fe200078e00ff */
[----:B------:R-:W-:Y:S02]  /*4040*/  @P2 SHF.R.U32.HI R3, RZ, R5, R38 ;  /* 0x00000005ff032219 */ /* 0x000fe40000011626 */
[----:B------:R-:W-:Y:S02]  /*4050*/  SEL R9, R8, R35, !P0 ;  /* 0x0000002308097207 */ /* 0x000fe40004000000 */
[----:B------:R-:W-:Y:S01]  /*4060*/  @P2 SHF.R.U32.HI R11, RZ, R5, R34 ;  /* 0x00000005ff0b2219 */ /* 0x000fe20000011622 */
[C---:B------:R-:W-:Y:S01]  /*4070*/  IMAD R10, R40.reuse, R3, RZ ;  /* 0x00000003280a7224 */ /* 0x040fe200078e02ff */
[----:B------:R-:W-:Y:S01]  /*4080*/  SEL R3, R13, R36, !P4 ;  /* 0x000000240d037207 */ /* 0x000fe20006000000 */
[C---:B------:R-:W-:Y:S03]  /*4090*/  IMAD.HI.U32 R14, R9.reuse, R4, RZ ;  /* 0x00000004090e7227 */ /* 0x040fe600078e00ff */
[----:B------:R-:W-:Y:S01]  /*40a0*/  ISETP.GE.AND P0, PT, R9, R10, PT ;  /* 0x0000000a0900720c */ /* 0x000fe20003f06270 */
[C---:B------:R-:W-:Y:S01]  /*40b0*/  IMAD R12, R40.reuse, R11, RZ ;  /* 0x0000000b280c7224 */ /* 0x040fe200078e02ff */
[-C--:B------:R-:W-:Y:S04]  /*40c0*/  SHF.R.U32.HI R14, RZ, R5.reuse, R14 ;  /* 0x00000005ff0e7219 */ /* 0x080fe8000001160e */
[----:B------:R-:W-:Y:S02]  /*40d0*/  ISETP.GE.OR P0, PT, R3, R12, P0 ;  /* 0x0000000c0300720c */ /* 0x000fe40000706670 */
[----:B------:R-:W-:Y:S05]  /*40e0*/  SEL R15, R9, R14, !P2 ;  /* 0x0000000e090f7207 */ /* 0x000fea0005000000 */
[----:B------:R-:W-:Y:S04]  /*40f0*/  IMAD.MOV R14, RZ, RZ, -R15 ;  /* 0x000000ffff0e7224 */ /* 0x000fe800078e0a0f */
[----:B------:R-:W-:Y:S02]  /*4100*/  IMAD R14, R40, R14, R9 ;  /* 0x0000000e280e7224 */ /* 0x000fe400078e0209 */
[C---:B------:R-:W-:Y:S05]  /*4110*/  @!P0 IMAD.HI.U32 R10, R3.reuse, R4, RZ ;  /* 0x00000004030a8227 */ /* 0x040fea00078e00ff */
[----:B------:R-:W-:Y:S04]  /*4120*/  @!P0 SHF.R.U32.HI R10, RZ, R5, R10 ;  /* 0x00000005ff0a8219 */ /* 0x000fe8000001160a */
[----:B------:R-:W-:Y:S01]  /*4130*/  @!P0 SEL R0, R3, R10, !P2 ;  /* 0x0000000a03008207 */ /* 0x000fe20005000000 */
[----:B------:R-:W-:Y:S03]  /*4140*/  IMAD.MOV R10, RZ, RZ, -R3 ;  /* 0x000000ffff0a7224 */ /* 0x000fe600078e0a03 */
[----:B------:R-:W-:Y:S01]  /*4150*/  @!P0 IADD3 R15, PT, PT, R15, -R0, RZ ;  /* 0x800000000f0f8210 */ /* 0x000fe20007ffe0ff */
[----:B------:R-:W-:Y:S01]  /*4160*/  @!P0 IMAD R0, R11, R14, R0 ;  /* 0x0000000e0b008224 */ /* 0x000fe200078e0200 */
[----:B------:R-:W-:Y:S01]  /*4170*/  IADD3 R11, PT, PT, -R9, RZ, RZ ;  /* 0x000000ff090b7210 */ /* 0x000fe20007ffe1ff */
[----:B------:R-:W-:Y:S02]  /*4180*/  IMAD R13, R2, R10, R13 ;  /* 0x0000000a020d7224 */ /* 0x000fe400078e020d */
[----:B------:R-:W-:Y:S02]  /*4190*/  @!P0 IMAD R9, R15, R40, R3 ;  /* 0x000000280f098224 */ /* 0x000fe400078e0203 */
[----:B------:R-:W-:Y:S02]  /*41a0*/  @!P0 IMAD.MOV.U32 R3, RZ, RZ, R0 ;  /* 0x000000ffff038224 */ /* 0x000fe400078e0000 */
[----:B------:R-:W-:Y:S02]  /*41b0*/  IMAD R8, R6, R11, R8 ;  /* 0x0000000b06087224 */ /* 0x000fe400078e0208 */
[----:B------:R-:W-:Y:S02]  /*41c0*/  IMAD R13, R3, R2, R13 ;  /* 0x00000002030d7224 */ /* 0x000fe400078e020d */
[----:B------:R-:W-:Y:S02]  /*41d0*/  IMAD R8, R9, R6, R8 ;  /* 0x0000000609087224 */ /* 0x000fe400078e0208 */
.L_x_73:
[----:B------:R-:W-:Y:S05]  /*41e0*/  BRA.U UP1, `(.L_x_74) ;  /* 0x0000000101107547 */ /* 0x000fea000b800000 */
[----:B------:R-:W-:Y:S04]  /*41f0*/  MOV R0, UR6 ;  /* 0x0000000600007c02 */ /* 0x000fe80008000f00 */
[----:B------:R-:W-:Y:S04]  /*4200*/  SHF.L.U32 R3, R0, 0x1f, RZ ;  /* 0x0000001f00037819 */ /* 0x000fe800000006ff */
[----:B------:R-:W2:Y:S02]  /*4210*/  SYNCS.PHASECHK.TRANS64.TRYWAIT P0, [UR7+0xa8], R3 ;  /* 0x0000a803ff0075a7 */ /* 0x000ea40008001107 */
[----:B--2---:R-:W-:Y:S05]  /*4220*/  @!P0 BRA `(.L_x_75) ;  /* 0x0000003800bc8947 */ /* 0x004fea0003800000 */
.L_x_74:
[----:B------:R-:W-:Y:S02]  /*4230*/  R2UR UR19, R21 ;  /* 0x00000000151372ca */ /* 0x000fe400000e0000 */
[----:B------:R-:W-:Y:S02]  /*4240*/  R2UR UR18, R20 ;  /* 0x00000000141272ca */ /* 0x000fe400000e0000 */
[----:B------:R-:W-:Y:S02]  /*4250*/  ISETP.NE.U32.AND P2, PT, RZ, UR4, PT ;  /* 0x00000004ff007c0c */ /* 0x000fe4000bf45070 */
[----:B------:R-:W-:Y:S02]  /*4260*/  SHF.L.U32 R12, R31, 0x1f, RZ ;  /* 0x0000001f1f0c7819 */ /* 0x000fe400000006ff */
[----:B------:R-:W-:Y:S05]  /*4270*/  ISETP.NE.AND.EX P2, PT, RZ, UR5, PT, P2 ;  /* 0x00000005ff007c0c */ /* 0x000fea000bf45320 */
[----:B------:R-:W-:Y:S02]  /*4280*/  USHF.L.U32 UR19, UR19, 0x6, URZ ;  /* 0x0000000613137899 */ /* 0x000fe400080006ff */
[----:B------:R-:W-:Y:S01]  /*4290*/  USHF.L.U32 UR18, UR18, 0x7, URZ ;  /* 0x0000000712127899 */ /* 0x000fe200080006ff */
[----:B------:R-:W-:Y:S11]  /*42a0*/  BRA.U !UP3, `(.L_x_76) ;  /* 0x000000010b347547 */ /* 0x000ff6000b800000 */
[----:B------:R-:W-:Y:S01]  /*42b0*/  UPLOP3.LUT UP0, UPT, UPT, UPT, UP2, 0x80, 0x8 ;  /* 0x000000000008789c */ /* 0x000fe20003f0f020 */
[----:B--2---:R-:W-:Y:S02]  /*42c0*/  HFMA2 R0, -RZ, RZ, 0, 5.9604644775390625e-08 ;  /* 0x00000001ff007431 */ /* 0x004fe400000001ff */
[----:B------:R-:W-:Y:S03]  /*42d0*/  IMAD.MOV.U32 R91, RZ, RZ, 0x1 ;  /* 0x00000001ff5b7424 */ /* 0x000fe600078e00ff */
[----:B------:R-:W-:Y:S05]  /*42e0*/  PLOP3.LUT P0, PT, PT, PT, UP0, 0x80, 0x8 ;  /* 0x000000000008781c */ /* 0x000fea0003f0f008 */
[----:B------:R-:W2:Y:S01]  /*42f0*/  @UP0 LDCU.64 UR10, c[0x0][0x888] ;  /* 0x00011100ff0a07ac */ /* 0x000ea20008000a00 */
[----:B------:R-:W-:Y:S07]  /*4300*/  @UP0 UIMAD UR8, UR36, UR4, URZ ;  /* 0x00000004240802a4 */ /* 0x000fee000f8e02ff */
[----:B------:R-:W-:Y:S01]  /*4310*/  @!P0 PRMT R91, R0, 0x7610, R91 ;  /* 0x00007610005b8816 */ /* 0x000fe2000000005b */
[----:B--2---:R-:W-:Y:S03]  /*4320*/  @UP0 UIMAD.WIDE UR10, UR8, 0x4, UR10 ;  /* 0x00000004080a08a5 */ /* 0x004fe6000f8e020a */
[----:B------:R-:W2:Y:S03]  /*4330*/  @!UP0 LDCU UR8, c[0x0][0x880] ;  /* 0x00011000ff0887ac */ /* 0x000ea60008000800 */
[----:B------:R-:W-:Y:S01]  /*4340*/  IMAD.U32 R10, RZ, RZ, UR10 ;  /* 0x0000000aff0a7e24 */ /* 0x000fe2000f8e00ff */
[----:B------:R-:W-:Y:S05]  /*4350*/  MOV R11, UR11 ;  /* 0x0000000b000b7c02 */ /* 0x000fea0008000f00 */
[----:B-----5:R3:W5:Y:S02]  /*4360*/  @P0 LDG.E R50, desc[UR46][R10.64] ;  /* 0x0000002e0a320981 */ /* 0x020764000c1e1900 */
[----:B--23--:R-:W-:Y:S07]  /*4370*/  @!P0 IMAD.U32 R50, RZ, RZ, UR8 ;  /* 0x00000008ff328e24 */ /* 0x00cfee000f8e00ff */
.L_x_76:
[----:B-----5:R-:W-:Y:S01]  /*4380*/  @!P2 ISETP.EQ.AND P0, PT, R50, RZ, PT ;  /* 0x000000ff3200a20c */ /* 0x020fe20003f02270 */
[----:B------:R-:W-:Y:S01]  /*4390*/  @!UPT UIADD3 URZ, UPT, UPT, URZ, URZ, URZ ;  /* 0x000000fffffff290 */ /* 0x000fe2000fffe0ff */
[----:B------:R-:W-:Y:S11]  /*43a0*/  @!P2 BRA `(.L_x_77) ;  /* 0x000000000014a947 */ /* 0x000ff60003800000 */
[----:B------:R-:W-:Y:S02]  /*43b0*/  LOP3.LUT P2, RZ, R91, 0xff, RZ, 0xc0, !PT ;  /* 0x000000ff5bff7812 */ /* 0x000fe4000784c0ff */
[----:B------:R-:W-:Y:S04]  /*43c0*/  PLOP3.LUT P0, PT, PT, PT, UP0, 0x80, 0x8 ;  /* 0x000000000008781c */ /* 0x000fe80003f0f008 */
[----:B------:R-:W-:Y:S07]  /*43d0*/  PLOP3.LUT P0, PT, P0, PT, PT, 0x8, 0x80 ;  /* 0x000000000080781c */ /* 0x000fee000070e170 */
[----:B------:R-:W-:Y:S11]  /*43e0*/  @P2 ISETP.EQ.AND P0, PT, R50, RZ, PT ;  /* 0x000000ff3200220c */ /* 0x000ff60003f02270 */
[----:B------:R-:W-:Y:S02]  /*43f0*/  @!UPT UIADD3 URZ, UPT, UPT, URZ, URZ, URZ ;  /* 0x000000fffffff290 */ /* 0x000fe4000fffe0ff */
.L_x_77:
[----:B------:R-:W3:Y:S01]  /*4400*/  SYNCS.PHASECHK.TRANS64.TRYWAIT P2, [UR7+0x90], R12 ;  /* 0x0000900cff0075a7 */ /* 0x000ee20008041107 */
[----:B------:R-:W-:Y:S04]  /*4410*/  ELECT P4, URZ, PT ;  /* 0x0000000000ff782f */ /* 0x000fe80003880000 */
[----:B------:R-:W-:Y:S11]  /*4420*/  PLOP3.LUT P4, PT, P0, P4, PT, 0xf2, 0x2f ;  /* 0x00000000002f781c */ /* 0x000ff60000789e72 */
[----:B------:R-:W-:Y:S02]  /*4430*/  @!UPT UIADD3 URZ, UPT, UPT, URZ, URZ, URZ ;  /* 0x000000fffffff290 */ /* 0x000fe4000fffe0ff */
[----:B-1----:R-:W-:Y:S05]  /*4440*/  @!P4 IADD3 R21, P0, PT, R32, 0x580, RZ ;  /* 0x000005802015c810 */ /* 0x002fea0007f1e0ff */
[----:B------:R-:W-:Y:S01]  /*4450*/  @!P4 IMAD.X R20, RZ, RZ, R33, P0 ;  /* 0x000000ffff14c224 */ /* 0x000fe200000e0621 */
[----:B---3--:R-:W-:Y:S07]  /*4460*/  @!P2 BRA `(.L_x_78) ;  /* 0x000000380044a947 */ /* 0x008fee0003800000 */
.L_x_147:
[----:B------:R-:W3:Y:S01]  /*4470*/  LDC.64 R14, c[0x0][0xb10] ;  /* 0x0002c400ff0e7b82 */ /* 0x000ee20000000a00 */
[----:B------:R-:W-:Y:S01]  /*4480*/  @!P4 R2UR UR8, R20 ;  /* 0x000000001408c2ca */ /* 0x000fe200000e0000 */
[----:B------:R-:W-:Y:S01]  /*4490*/  VOTEU.ALL UP1, P4 ;  /* 0x0000000000ff7886 */ /* 0x000fe20002020000 */
[----:B------:R-:W-:Y:S01]  /*44a0*/  @!P4 R2UR UR9, R21 ;  /* 0x000000001509c2ca */ /* 0x000fe200000e0000 */
[----:B------:R-:W-:Y:S01]  /*44b0*/  UMOV UR10, 0x0 ;  /* 0x00000000000a7882 */ /* 0x000fe20000000000 */
[----:B------:R-:W-:Y:S03]  /*44c0*/  UMOV UR11, 0x10000000 ;  /* 0x10000000000b7882 */ /* 0x000fe60000000000 */
[----:B------:R-:W5:Y:S01]  /*44d0*/  LDC.64 R10, c[0x0][0xb18] ;  /* 0x0002c600ff0a7b82 */ /* 0x000f620000000a00 */
[----:B------:R-:W-:Y:S01]  /*44e0*/  @!UP1 UIADD3 UR16, UPT, UPT, UR7, 0x200, URZ ;  /* 0x0000020007109890 */ /* 0x000fe2000fffe0ff */
[----:B------:R-:W-:Y:S01]  /*44f0*/  @P3 SHF.R.U32.HI R28, RZ, 0x10, R25 ;  /* 0x00000010ff1c3819 */ /* 0x000fe20000011619 */
[----:B------:R-:W-:Y:S01]  /*4500*/  VOTEU.ALL UP1, P4 ;  /* 0x0000000000ff7886 */ /* 0x000fe20002020000 */
[----:B------:R-:W-:Y:S01]  /*4510*/  UMOV UR20, UR36 ;  /* 0x0000002400147c82 */ /* 0x000fe20008000000 */
[----:B------:R-:W-:Y:S03]  /*4520*/  VIADD R30, R30, 0x1 ;  /* 0x000000011e1e7836 */ /* 0x000fe60000000000 */
[----:B--2---:R-:W2:Y:S01]  /*4530*/  @!P1 LDC R0, c[0x0][0xb20] ;  /* 0x0002c800ff009b82 */ /* 0x004ea20000000800 */
[----:B------:R-:W-:Y:S01]  /*4540*/  IMAD.U32 R21, RZ, RZ, UR8 ;  /* 0x00000008ff157e24 */ /* 0x000fe2000f8e00ff */
[----:B------:R-:W-:Y:S06]  /*4550*/  UPRMT UR8, UR37, 0x654, UR17 ;  /* 0x0000065425087896 */ /* 0x000fec0008000011 */
[----:B-1----:R-:W1:Y:S01]  /*4560*/  @!P1 LDC R3, c[0x0][0xb0c] ;  /* 0x0002c300ff039b82 */ /* 0x002e620000000800 */
[----:B------:R-:W-:Y:S01]  /*4570*/  IMAD.U32 R20, RZ, RZ, UR9 ;  /* 0x00000009ff147e24 */ /* 0x000fe2000f8e00ff */
[----:B------:R-:W-:Y:S04]  /*4580*/  @!P4 R2UR UR15, R21 ;  /* 0x00000000150fc2ca */ /* 0x000fe800000e0000 */
[----:B------:R-:W-:Y:S01]  /*4590*/  @!P4 R2UR UR14, R20 ;  /* 0x00000000140ec2ca */ /* 0x000fe200000e0000 */
[----:B------:R-:W-:Y:S11]  /*45a0*/  @!P4 IMAD.MOV.U32 R20, RZ, RZ, 0x1000 ;  /* 0x00001000ff14c424 */ /* 0x000ff600078e00ff */
[----:B------:R-:W-:Y:S01]  /*45b0*/  @!UPT UIADD3 URZ, UPT, UPT, URZ, URZ, URZ ;  /* 0x000000fffffff290 */ /* 0x000fe2000fffe0ff */
[----:B------:R1:W-:Y:S01]  /*45c0*/  @!UP1 UTMALDG.3D [UR16], [UR14], desc[UR10] ;  /* 0x00000a100e0095b4 */ /* 0x0003e20008011000 */
[----:B------:R1:W-:Y:S02]  /*45d0*/  @!P4 SYNCS.ARRIVE.TRANS64.RED.A0TR RZ, [UR7+0x80], R20 ;  /* 0x00008014ffffc9a7 */ /* 0x0003e40008300407 */
[----:B-1----:R-:W-:Y:S01]  /*45e0*/  @!P1 ISETP.NE.AND P2, PT, R3, 0x1, PT ;  /* 0x000000010300980c */ /* 0x002fe20003f45270 */
[C---:B---3--:R-:W-:Y:S01]  /*45f0*/  @!P1 IMAD.HI.U32 R14, R13.reuse, R14, RZ ;  /* 0x0000000e0d0e9227 */ /* 0x048fe200078e00ff */
[----:B-----5:R-:W-:Y:S03]  /*4600*/  @!P1 ISETP.NE.AND P0, PT, R10, 0x1, PT ;  /* 0x000000010a00980c */ /* 0x020fe60003f05270 */
[C---:B------:R-:W-:Y:S01]  /*4610*/  @!P1 IMAD.HI.U32 R11, R8.reuse, R11, RZ ;  /* 0x0000000b080b9227 */ /* 0x040fe200078e00ff */
[----:B------:R-:W-:Y:S04]  /*4620*/  @!P1 SHF.R.U32.HI R14, RZ, R15, R14 ;  /* 0x0000000fff0e9219 */ /* 0x000fe8000001160e */
[----:B--2---:R-:W-:Y:S01]  /*4630*/  @!P1 SHF.R.U32.HI R9, RZ, R0, R11 ;  /* 0x00000000ff099219 */ /* 0x004fe2000001160b */
[----:B------:R-:W-:Y:S01]  /*4640*/  SYNCS.ARRIVE.TRANS64.RED.A1T0 RZ, [UR8], RZ ;  /* 0x000000ffffff79a7 */ /* 0x000fe20008100408 */
[----:B------:R-:W-:Y:S02]  /*4650*/  @!P1 SEL R14, R13, R14, !P2 ;  /* 0x0000000e0d0e9207 */ /* 0x000fe40005000000 */
[----:B------:R-:W-:Y:S01]  /*4660*/  @!P1 SEL R9, R8, R9, !P0 ;  /* 0x0000000908099207 */ /* 0x000fe20004000000 */
[----:B------:R-:W1:Y:S04]  /*4670*/  SYNCS.PHASECHK.TRANS64.TRYWAIT P5, [UR7+0x98], R12 ;  /* 0x0000980cff0075a7 */ /* 0x000e6800080a1107 */
[----:B------:R-:W-:Y:S02]  /*4680*/  @!P1 IMAD.IADD R0, R9, 0x1, -R14 ;  /* 0x0000000109009824 */ /* 0x000fe400078e0a0e */
[----:B------:R-:W-:Y:S02]  /*4690*/  @!P1 IMAD.IADD R9, R14, 0x1, -R9 ;  /* 0x000000010e099824 */ /* 0x000fe400078e0a09 */
[----:B------:R-:W-:Y:S02]  /*46a0*/  @!P1 IMAD R13, R0, R3, R13 ;  /* 0x00000003000d9224 */ /* 0x000fe400078e020d */
[----:B------:R-:W-:Y:S01]  /*46b0*/  @!P1 IMAD R8, R9, R10, R8 ;  /* 0x0000000a09089224 */ /* 0x000fe200078e0208 */
[----:B-1----:R-:W-:Y:S06]  /*46c0*/  @!P5 BRA `(.L_x_79) ;  /* 0x0000003400c4d947 */ /* 0x002fec0003800000 */
.L_x_149:
[----:B-1----:R-:W-:Y:S01]  /*46d0*/  @!P4 IADD3 R3, P0, PT, R32, 0x580, RZ ;  /* 0x000005802003c810 */ /* 0x002fe20007f1e0ff */
[----:B------:R-:W-:Y:S01]  /*46e0*/  VOTEU.ALL UP1, P4 ;  /* 0x0000000000ff7886 */ /* 0x000fe20002020000 */
[----:B------:R-:W-:Y:S01]  /*46f0*/  UMOV UR20, 0x0 ;  /* 0x0000000000147882 */ /* 0x000fe20000000000 */
[----:B------:R-:W-:Y:S01]  /*4700*/  UMOV UR21, 0x10000000 ;  /* 0x1000000000157882 */ /* 0x000fe20000000000 */
[----:B------:R-:W-:Y:S01]  /*4710*/  @!P4 R2UR UR9, R3 ;  /* 0x000000000309c2ca */ /* 0x000fe200000e0000 */
[----:B------:R-:W-:Y:S01]  /*4720*/  @!P4 IMAD.X R0, RZ, RZ, R33, P0 ;  /* 0x000000ffff00c224 */ /* 0x000fe200000e0621 */
[----:B------:R-:W-:Y:S01]  /*4730*/  @!UP1 UIADD3 UR10, UPT, UPT, UR18, 0x40, URZ ;  /* 0x00000040120a9890 */ /* 0x000fe2000fffe0ff */
[----:B------:R-:W-:Y:S01]  /*4740*/  ISETP.NE.AND P0, PT, R30, 0x2, PT ;  /* 0x000000021e00780c */ /* 0x000fe20003f05270 */
[----:B------:R-:W-:Y:S01]  /*4750*/  UMOV UR11, UR19 ;  /* 0x00000013000b7c82 */ /* 0x000fe20008000000 */
[----:B------:R-:W-:Y:S01]  /*4760*/  UMOV UR12, UR36 ;  /* 0x00000024000c7c82 */ /* 0x000fe20008000000 */
[----:B------:R-:W-:Y:S01]  /*4770*/  @!P4 R2UR UR8, R0 ;  /* 0x000000000008c2ca */ /* 0x000fe200000e0000 */
[----:B------:R-:W-:Y:S01]  /*4780*/  IMAD.IADD R20, R8, 0x1, R83 ;  /* 0x0000000108147824 */ /* 0x000fe200078e0253 */
[----:B------:R-:W-:Y:S01]  /*4790*/  @P3 R2UR UR36, R28 ;  /* 0x000000001c2432ca */ /* 0x000fe200000e0000 */
[----:B------:R-:W-:Y:S01]  /*47a0*/  IMAD.IADD R21, R13, 0x1, R90 ;  /* 0x000000010d157824 */ /* 0x000fe200078e025a */
[----:B------:R-:W-:Y:S02]  /*47b0*/  SEL R0, RZ, 0x1, P0 ;  /* 0x00000001ff007807 */ /* 0x000fe40000000000 */
[----:B------:R-:W-:Y:S01]  /*47c0*/  LOP3.LUT R31, R31, 0x1, RZ, 0x3c, !PT ;  /* 0x000000011f1f7812 */ /* 0x000fe200078e3cff */
[----:B------:R-:W-:Y:S01]  /*47d0*/  IMAD.U32 R10, RZ, RZ, UR9 ;  /* 0x00000009ff0a7e24 */ /* 0x000fe2000f8e00ff */
[----:B------:R-:W-:Y:S01]  /*47e0*/  @!UP1 UIADD3 UR9, UPT, UPT, UR7, 0x88, URZ ;  /* 0x0000008807099890 */ /* 0x000fe2000fffe0ff */
[----:B------:R-:W-:Y:S02]  /*47f0*/  LOP3.LUT R29, R29, R0, RZ, 0x3c, !PT ;  /* 0x000000001d1d7212 */ /* 0x000fe400078e3cff */
[----:B------:R-:W-:Y:S02]  /*4800*/  SEL R30, R30, RZ, P0 ;  /* 0x000000ff1e1e7207 */ /* 0x000fe40000000000 */
[----:B------:R-:W-:Y:S01]  /*4810*/  IMAD.U32 R11, RZ, RZ, UR8 ;  /* 0x00000008ff0b7e24 */ /* 0x000fe2000f8e00ff */
[----:B------:R-:W-:Y:S01]  /*4820*/  @!P4 R2UR UR14, R10 ;  /* 0x000000000a0ec2ca */ /* 0x000fe200000e0000 */
[----:B------:R-:W-:Y:S01]  /*4830*/  @!UP1 UIADD3 UR8, UPT, UPT, UR7, 0x1200, URZ ;  /* 0x0000120007089890 */ /* 0x000fe2000fffe0ff */
[----:B------:R-:W-:Y:S02]  /*4840*/  VOTEU.ALL UP1, P4 ;  /* 0x0000000000ff7886 */ /* 0x000fe40002020000 */
[----:B------:R-:W-:Y:S11]  /*4850*/  @!P4 R2UR UR15, R11 ;  /* 0x000000000b0fc2ca */ /* 0x000ff600000e0000 */
[----:B------:R-:W-:Y:S02]  /*4860*/  @!UPT UIADD3 URZ, UPT, UPT, URZ, URZ, URZ ;  /* 0x000000fffffff290 */ /* 0x000fe4000fffe0ff */
[----:B------:R2:W-:Y:S01]  /*4870*/  @!UP1 UTMALDG.3D [UR8], [UR14], desc[UR20] ;  /* 0x000014080e0095b4 */ /* 0x0005e20008011000 */
[----:B------:R2:W-:Y:S01]  /*4880*/  @!P4 SYNCS.ARRIVE.TRANS64.RED.A0TR RZ, [UR7+0x88], R23 ;  /* 0x00008817ffffc9a7 */ /* 0x0005e20008300407 */
[----:B------:R-:W-:Y:S01]  /*4890*/  UPLOP3.LUT UP1, UPT, UPT, UPT, UPT, 0x80, 0x8 ;  /* 0x000000000008789c */ /* 0x000fe20003f2f070 */
[----:B------:R-:W-:Y:S01]  /*48a0*/  SYNCS.ARRIVE.TRANS64.RED.A1T0 RZ, [UR13], RZ ;  /* 0x000000ffffff79a7 */ /* 0x000fe2000810040d */
[----:B------:R-:W-:Y:S09]  /*48b0*/  @P3 BRA `(.L_x_80) ;  /* 0xfffffff400503947 */ /* 0x000ff2000383ffff */
[----:B------:R-:W-:-:S04]  /*48c0*/  SHF.L.U32 R3, R31, 0x1f, RZ ;  /* 0x0000001f1f037819 */ /* 0x000fc800000006ff */
[----:B------:R-:W1:Y:S02]  /*48d0*/  SYNCS.PHASECHK.TRANS64.TRYWAIT P0, [UR7+0x90], R3 ;  /* 0x00009003ff0075a7 */ /* 0x000e640008001107 */
[----:B-1----:R-:W-:Y:S05]  /*48e0*/  @!P0 BRA `(.L_x_81) ;  /* 0x0000003400548947 */ /* 0x002fea0003800000 */
.L_x_151:
[----:B-1----:R-:W-:-:S07]  /*48f0*/  MOV R0, UR7 ;  /* 0x0000000700007c02 */ /* 0x002fce0008000f00 */
.L_x_82:
[----:B-1----:R-:W-:-:S04]  /*4900*/  SHF.L.U32 R3, R31, 0x1f, RZ ;  /* 0x0000001f1f037819 */ /* 0x002fc800000006ff */
[----:B------:R1:W3:Y:S03]  /*4910*/  SYNCS.PHASECHK.TRANS64.TRYWAIT P0, [R0+URZ+0x98], R3 ;  /* 0x00009803000075a7 */ /* 0x0002e600080011ff */
[----:B---3--:R-:W-:Y:S05]  /*4920*/  @!P0 NANOSLEEP.SYNCS 0x989680 ;  /* 0x009896800000895d */ /* 0x008fea0003900000 */
[----:B------:R-:W3:Y:S02]  /*4930*/  @!P0 SYNCS.PHASECHK.TRANS64 P0, [R0+URZ+0x98], R3 ;  /* 0x00009803000085a7 */ /* 0x000ee400080010ff */
[----:B--23--:R-:W-:Y:S05]  /*4940*/  @P0 EXIT ;  /* 0x000000000000094d */ /* 0x00cfea0003800000 */
[----:B------:R-:W-:Y:S05]  /*4950*/  BRA `(.L_x_82) ;  /* 0xfffffffc00e87947 */ /* 0x000fea000383ffff */
.L_x_71:
[----:B------:R-:W-:-:S06]  /*4960*/  UISETP.GE.AND UP1, UPT, UR8, 0x4, UPT ;  /* 0x000000040800788c */ /* 0x000fcc000bf26270 */
[----:B------:R-:W-:-:S13]  /*4970*/  PLOP3.LUT P0, PT, PT, PT, UP1, 0x80, 0x8 ;  /* 0x000000000008781c */ /* 0x000fda0003f0f018 */
[----:B------:R-:W-:Y:S05]  /*4980*/  @!P0 EXIT ;  /* 0x000000000000894d */ /* 0x000fea0003800000 */
[----:B------:R-:W-:Y:S01]  /*4990*/  BAR.SYNC.DEFER_BLOCKING 0x6, 0xa0 ;  /* 0x0182800000007b1d */ /* 0x000fe20000010000 */
[C---:B------:R-:W-:Y:S01]  /*49a0*/  IMAD.SHL.U32 R2, R103.reuse, 0x40, RZ ;  /* 0x0000004067027824 */ /* 0x040fe200078e00ff */
[C---:B------:R-:W-:Y:S01]  /*49b0*/  LOP3.LUT R105, R103.reuse, 0x60, RZ, 0xc0, !PT ;  /* 0x0000006067697812 */ /* 0x040fe200078ec0ff */
[C---:B------:R-:W-:Y:S02]  /*49c0*/  IMAD.SHL.U32 R95, R103.reuse, 0x20, RZ ;  /* 0x00000020675f7824 */ /* 0x040fe400078e00ff */
[----:B------:R-:W-:Y:S02]  /*49d0*/  HFMA2 R44, -RZ, RZ, 0, 0 ;  /* 0x00000000ff2c7431 */ /* 0x000fe400000001ff */
[C---:B------:R-:W-:Y:S01]  /*49e0*/  IMAD.SHL.U32 R0, R103.reuse, 0x8, RZ ;  /* 0x0000000867007824 */ /* 0x040fe200078e00ff */
[----:B------:R-:W-:Y:S01]  /*49f0*/  UMOV UR49, 0x400 ;  /* 0x0000040000317882 */ /* 0x000fe20000000000 */
[----:B------:R-:W1:Y:S01]  /*4a00*/  LDC R93, c[0x0][0x370] ;  /* 0x0000dc00ff5d7b82 */ /* 0x000e620000000800 */
[----:B------:R-:W-:Y:S01]  /*4a10*/  ULEA UR49, UR37, UR49, 0x18 ;  /* 0x0000003125317291 */ /* 0x000fe2000f8ec0ff */
[----:B------:R-:W-:Y:S01]  /*4a20*/  LOP3.LUT R5, R2, 0x180, RZ, 0xc0, !PT ;  /* 0x0000018002057812 */ /* 0x000fe200078ec0ff */
[----:B------:R-:W-:Y:S01]  /*4a30*/  IMAD.U32 R46, R103, 0x10000, RZ ;  /* 0x00010000672e7824 */ /* 0x000fe200078e00ff */
[----:B------:R-:W-:Y:S01]  /*4a40*/  LOP3.LUT R95, R95, 0xc00, RZ, 0xc0, !PT ;  /* 0x00000c005f5f7812 */ /* 0x000fe200078ec0ff */
[----:B------:R-:W-:Y:S01]  /*4a50*/  UIADD3 UR4, UPT, UPT, UR49, 0x2200, URZ ;  /* 0x0000220031047890 */ /* 0x000fe2000fffe0ff */
[----:B------:R-:W-:Y:S01]  /*4a60*/  LOP3.LUT R0, R5, 0x30, R0, 0xf8, !PT ;  /* 0x0000003005007812 */ /* 0x000fe200078ef800 */
[----:B------:R-:W-:Y:S01]  /*4a70*/  IMAD.SHL.U32 R5, R103, 0x2, RZ ;  /* 0x0000000267057824 */ /* 0x000fe200078e00ff */
[----:B------:R-:W2:Y:S01]  /*4a80*/  LDC R42, c[0x0][0xb0c] ;  /* 0x0002c300ff2a7b82 */ /* 0x000ea20000000800 */
[----:B------:R-:W-:Y:S01]  /*4a90*/  LOP3.LUT R95, R95, 0x40, R2, 0xf8, !PT ;  /* 0x000000405f5f7812 */ /* 0x000fe200078ef802 */
[----:B------:R-:W-:Y:S01]  /*4aa0*/  IMAD.MOV.U32 R102, RZ, RZ, RZ ;  /* 0x000000ffff667224 */ /* 0x000fe200078e00ff */
[----:B------:R-:W-:Y:S01]  /*4ab0*/  LOP3.LUT R46, R46, 0x600000, RZ, 0xc0, !PT ;  /* 0x006000002e2e7812 */ /* 0x000fe200078ec0ff */
[----:B------:R-:W-:Y:S01]  /*4ac0*/  IMAD.MOV.U32 R107, RZ, RZ, RZ ;  /* 0x000000ffff6b7224 */ /* 0x000fe200078e00ff */
[----:B------:R-:W-:-:S02]  /*4ad0*/  LOP3.LUT R0, R0, 0x20, R5, 0x78, !PT ;  /* 0x0000002000007812 */ /* 0x000fc400078e7805 */
[----:B------:R-:W-:Y:S02]  /*4ae0*/  CS2R R100, SRZ ;  /* 0x0000000000647805 */ /* 0x000fe4000001ff00 */
[----:B------:R-:W-:Y:S01]  /*4af0*/  LOP3.LUT R95, R95, 0x200, R2, 0xf8, !PT ;  /* 0x000002005f5f7812 */ /* 0x000fe200078ef802 */
[----:B------:R-:W4:Y:S01]  /*4b00*/  LDC R92, c[0x0][0xb20] ;  /* 0x0002c800ff5c7b82 */ /* 0x000f220000000800 */
[----:B------:R-:W3:Y:S01]  /*4b10*/  LDS R3, [UR49+0x160] ;  /* 0x00016031ff037984 */ /* 0x000ee20008000800 */
[----:B------:R-:W-:Y:S01]  /*4b20*/  LOP3.LUT R103, R103, 0x2, RZ, 0xc0, !PT ;  /* 0x0000000267677812 */ /* 0x000fe200078ec0ff */
[----:B------:R-:W-:Y:S01]  /*4b30*/  IMAD.MOV.U32 R99, RZ, RZ, RZ ;  /* 0x000000ffff637224 */ /* 0x000fe200078e00ff */
[----:B------:R-:W-:Y:S01]  /*4b40*/  LOP3.LUT R95, R95, R0, RZ, 0xfc, !PT ;  /* 0x000000005f5f7212 */ /* 0x000fe200078efcff */
[----:B------:R-:W-:Y:S01]  /*4b50*/  IMAD.U32 R104, RZ, RZ, UR4 ;  /* 0x00000004ff687e24 */ /* 0x000fe2000f8e00ff */
[----:B------:R-:W-:Y:S01]  /*4b60*/  IADD3 R97, PT, PT, -R103, RZ, RZ ;  /* 0x000000ff67617210 */ /* 0x000fe20007ffe1ff */
[----:B------:R-:W1:Y:S01]  /*4b70*/  LDCU.64 UR52, c[0x0][0x348] ;  /* 0x00006900ff3477ac */ /* 0x000e620008000a00 */
[----:B------:R-:W1:Y:S01]  /*4b80*/  LDC R41, c[0x0][0xb30] ;  /* 0x0002cc00ff297b82 */ /* 0x000e620000000800 */
[----:B------:R-:W1:Y:S01]  /*4b90*/  LDCU.64 UR38, c[0x0][0x888] ;  /* 0x00011100ff2677ac */ /* 0x000e620008000a00 */
[----:B------:R-:W1:Y:S06]  /*4ba0*/  LDCU.64 UR44, c[0x0][0x890] ;  /* 0x00011200ff2c77ac */ /* 0x000e6c0008000a00 */
[----:B------:R-:W1:Y:S01]  /*4bb0*/  LDC.64 R88, c[0x0][0xb10] ;  /* 0x0002c400ff587b82 */ /* 0x000e620000000a00 */
[----:B------:R-:W-:-:S07]  /*4bc0*/  UIADD3 UR48, UPT, UPT, UR49, 0x200, URZ ;  /* 0x0000020031307890 */ /* 0x000fce000fffe0ff */
[----:B------:R-:W1:Y:S08]  /*4bd0*/  LDC.64 R38, c[0x0][0xb18] ;  /* 0x0002c600ff267b82 */ /* 0x000e700000000a00 */
[----:B------:R-:W1:Y:S08]  /*4be0*/  LDC.64 R36, c[0x0][0xb28] ;  /* 0x0002ca00ff247b82 */ /* 0x000e700000000a00 */
[----:B------:R-:W1:Y:S01]  /*4bf0*/  LDC.64 R86, c[0x0][0x8b0] ;  /* 0x00022c00ff567b82 */ /* 0x000e620000000a00 */
[----:B---3--:R-:W-:-:S07]  /*4c00*/  IMAD.IADD R46, R3, 0x1, R46 ;  /* 0x00000001032e7824 */ /* 0x008fce00078e022e */
[----:B------:R-:W3:Y:S08]  /*4c10*/  LDC.64 R84, c[0x0][0x8a8] ;  /* 0x00022a00ff547b82 */ /* 0x000ef00000000a00 */
[----:B--2-4-:R-:W1:Y:S02]  /*4c20*/  LDC R94, c[0x0][0x374] ;  /* 0x0000dd00ff5e7b82 */ /* 0x014e640000000800 */
.L_x_108:
[----:B------:R-:W-:Y:S02]  /*4c30*/  LEA R0, R107, UR49, 0x3 ;  /* 0x000000316b007c11 */ /* 0x000fe4000f8e18ff */
[----:B------:R-:W-:Y:S02]  /*4c40*/  SHF.L.U32 R3, R101, 0x1f, RZ ;  /* 0x0000001f65037819 */ /* 0x000fe400000006ff */
[----:B------:R-:W-:Y:S02]  /*4c50*/  LEA R16, R107, UR49, 0x4 ;  /* 0x000000316b107c11 */ /* 0x000fe4000f8e20ff */
[----:B------:R-:W2:Y:S02]  /*4c60*/  SYNCS.PHASECHK.TRANS64.TRYWAIT P0, [R0+URZ+0xb0], R3 ;  /* 0x0000b003000075a7 */ /* 0x000ea400080011ff */
[----:B-12---:R-:W-:Y:S05]  /*4c70*/  @!P0 BRA `(.L_x_83) ;  /* 0x0000003000888947 */ /* 0x006fea0003800000 */
.L_x_152:
[----:B------:R-:W4:Y:S01]  /*4c80*/  LDC.64 R12, c[0x0][0xb10] ;  /* 0x0002c400ff0c7b82 */ /* 0x000f220000000a00 */
[----:B------:R-:W3:Y:S01]  /*4c90*/  LDS.128 R16, [R16+0x140] ;  /* 0x0001400010107984 */ /* 0x000ee20000000c00 */
[----:B-1----:R-:W-:Y:S01]  /*4ca0*/  ISETP.NE.AND P1, PT, R41, 0x1, PT ;  /* 0x000000012900780c */ /* 0x002fe20003f25270 */
[----:B--2---:R-:W-:Y:S01]  /*4cb0*/  VIADD R0, R0, 0xc0 ;  /* 0x000000c000007836 */ /* 0x004fe20000000000 */
[----:B------:R-:W-:Y:S04]  /*4cc0*/  ISETP.GE.AND P0, PT, R40, 0x1, PT ;  /* 0x000000012800780c */ /* 0x000fe80003f06270 */
[----:B------:R-:W1:Y:S01]  /*4cd0*/  LDC.64 R10, c[0x0][0xb18] ;  /* 0x0002c600ff0a7b82 */ /* 0x000e620000000a00 */
[----:B------:R-:W-:Y:S01]  /*4ce0*/  PRMT R0, RZ, 0x654, R0 ;  /* 0x00000654ff007816 */ /* 0x000fe20000000000 */
[----:B------:R-:W-:Y:S01]  /*4cf0*/  @!PT LDS RZ, [RZ] ;  /* 0x00000000fffff984 */ /* 0x000fe20000000800 */
[----:B------:R-:W-:Y:S01]  /*4d00*/  @!PT LDS RZ, [RZ] ;  /* 0x00000000fffff984 */ /* 0x000fe20000000800 */
[----:B------:R-:W-:Y:S01]  /*4d10*/  @!PT LDS RZ, [RZ] ;  /* 0x00000000fffff984 */ /* 0x000fe20000000800 */
[----:B------:R-:W-:Y:S01]  /*4d20*/  @!PT LDS RZ, [RZ] ;  /* 0x00000000fffff984 */ /* 0x000fe20000000800 */
[----:B------:R2:W-:Y:S06]  /*4d30*/  MEMBAR.ALL.CTA ;  /* 0x0000000000007992 */ /* 0x0005ec0000008000 */
[----:B--2---:R-:W2:Y:S01]  /*4d40*/  FENCE.VIEW.ASYNC.S ;  /* 0x00000000000073c6 */ /* 0x004ea20000000000 */
[----:B------:R-:W1:Y:S08]  /*4d50*/  @!P1 LDC R14, c[0x0][0xb20] ;  /* 0x0002c800ff0e9b82 */ /* 0x000e700000000800 */
[----:B------:R-:W1:Y:S01]  /*4d60*/  @!P1 LDC R9, c[0x0][0xb0c] ;  /* 0x0002c300ff099b82 */ /* 0x000e620000000800 */
[----:B--2---:R2:W-:Y:S01]  /*4d70*/  SYNCS.ARRIVE.TRANS64.RED.A1T0 RZ, [R0+URZ], RZ ;  /* 0x000000ff00ff79a7 */ /* 0x0045e200081004ff */
[----:B---3--:R-:W-:Y:S04]  /*4d80*/  LOP3.LUT P4, RZ, R18, 0x1, RZ, 0xc0, !PT ;  /* 0x0000000112ff7812 */ /* 0x008fe8000788c0ff */
[----:B------:R-:W-:Y:S09]  /*4d90*/  P2R R106, PR, RZ, 0x10 ;  /* 0x00000010ff6a7803 */ /* 0x000ff20000000000 */
[----:B------:R-:W-:Y:S02]  /*4da0*/  @P4 MOV R45, R16 ;  /* 0x00000010002d4202 */ /* 0x000fe40000000f00 */
[----:B------:R-:W-:Y:S01]  /*4db0*/  @P4 LOP3.LUT R43, R17, 0xffff, RZ, 0xc0, !PT ;  /* 0x0000ffff112b4812 */ /* 0x000fe200078ec0ff */
[----:B--2-4-:R-:W-:Y:S06]  /*4dc0*/  @!P0 BRA `(.L_x_84) ;  /* 0x0000000000a48947 */ /* 0x014fec0003800000 */
[----:B------:R-:W-:Y:S01]  /*4dd0*/  IMAD.HI.U32 R23, R94, R39, RZ ;  /* 0x000000275e177227 */ /* 0x000fe200078e00ff */
[----:B------:R-:W-:Y:S02]  /*4de0*/  ISETP.NE.AND P0, PT, R38, 0x1, PT ;  /* 0x000000012600780c */ /* 0x000fe40003f05270 */
[----:B------:R-:W-:Y:S01]  /*4df0*/  ISETP.NE.AND P2, PT, R40, 0x1, PT ;  /* 0x000000012800780c */ /* 0x000fe20003f45270 */
[----:B------:R-:W-:Y:S01]  /*4e00*/  IMAD.HI.U32 R22, R93, R88, RZ ;  /* 0x000000585d167227 */ /* 0x000fe200078e00ff */
[----:B------:R-:W-:Y:S02]  /*4e10*/  SHF.R.U32.HI R23, RZ, R92, R23 ;  /* 0x0000005cff177219 */ /* 0x000fe40000011617 */
[----:B------:R-:W-:Y:S01]  /*4e20*/  ISETP.NE.AND P3, PT, R42, 0x1, PT ;  /* 0x000000012a00780c */ /* 0x000fe20003f65270 */
[----:B------:R-:W-:Y:S01]  /*4e30*/  IMAD.HI.U32 R26, R45, R88, RZ ;  /* 0x000000582d1a7227 */ /* 0x000fe200078e00ff */
[----:B------:R-:W-:Y:S02]  /*4e40*/  SHF.R.U32.HI R22, RZ, R89, R22 ;  /* 0x00000059ff167219 */ /* 0x000fe40000011616 */
[----:B------:R-:W-:Y:S01]  /*4e50*/  SEL R3, R94, R23, !P0 ;  /* 0x000000175e037207 */ /* 0x000fe20004000000 */
[----:B------:R-:W-:Y:S01]  /*4e60*/  IMAD.HI.U32 R23, R43, R39, RZ ;  /* 0x000000272b177227 */ /* 0x000fe200078e00ff */
[----:B------:R-:W-:Y:S02]  /*4e70*/  SEL R7, R93, R22, !P3 ;  /* 0x000000165d077207 */ /* 0x000fe40005800000 */
[----:B------:R-:W-:Y:S01]  /*4e80*/  SHF.R.U32.HI R26, RZ, R89, R26 ;  /* 0x00000059ff1a7219 */ /* 0x000fe2000001161a */
[-C--:B------:R-:W-:Y:S04]  /*4e90*/  IMAD.HI.U32 R22, R3, R36.reuse, RZ ;  /* 0x0000002403167227 */ /* 0x080fe800078e00ff */
[----:B------:R-:W-:Y:S01]  /*4ea0*/  IMAD.HI.U32 R24, R7, R36, RZ ;  /* 0x0000002407187227 */ /* 0x000fe200078e00ff */
[-C--:B------:R-:W-:Y:S02]  /*4eb0*/  @P2 SHF.R.U32.HI R3, RZ, R37.reuse, R22 ;  /* 0x00000025ff032219 */ /* 0x080fe40000011616 */
[----:B------:R-:W-:Y:S02]  /*4ec0*/  SHF.R.U32.HI R22, RZ, R92, R23 ;  /* 0x0000005cff167219 */ /* 0x000fe40000011617 */
[----:B------:R-:W-:Y:S01]  /*4ed0*/  @P2 SHF.R.U32.HI R7, RZ, R37, R24 ;  /* 0x00000025ff072219 */ /* 0x000fe20000011618 */
[C---:B------:R-:W-:Y:S01]  /*4ee0*/  IMAD R2, R40.reuse, R3, RZ ;  /* 0x0000000328027224 */ /* 0x040fe200078e02ff */
[----:B------:R-:W-:Y:S02]  /*4ef0*/  SEL R5, R43, R22, !P0 ;  /* 0x000000162b057207 */ /* 0x000fe40004000000 */
[----:B------:R-:W-:Y:S01]  /*4f00*/  SEL R3, R45, R26, !P3 ;  /* 0x0000001a2d037207 */ /* 0x000fe20005800000 */
[----:B------:R-:W-:Y:S01]  /*4f10*/  IMAD R4, R40, R7, RZ ;  /* 0x0000000728047224 */ /* 0x000fe200078e02ff */
[C---:B------:R-:W-:Y:S01]  /*4f20*/  ISETP.GE.AND P0, PT, R5.reuse, R2, PT ;  /* 0x000000020500720c */ /* 0x040fe20003f06270 */
[----:B------:R-:W-:Y:S03]  /*4f30*/  IMAD.HI.U32 R6, R5, R36, RZ ;  /* 0x0000002405067227 */ /* 0x000fe600078e00ff */
[----:B------:R-:W-:Y:S01]  /*4f40*/  ISETP.GE.OR P0, PT, R3, R4, P0 ;  /* 0x000000040300720c */ /* 0x000fe20000706670 */
[----:B------:R-:W-:Y:S01]  /*4f50*/  IMAD.MOV R4, RZ, RZ, -R3 ;  /* 0x000000ffff047224 */ /* 0x000fe200078e0a03 */
[-C--:B------:R-:W-:Y:S03]  /*4f60*/  SHF.R.U32.HI R6, RZ, R37.reuse, R6 ;  /* 0x00000025ff067219 */ /* 0x080fe60000011606 */
[----:B------:R-:W-:Y:S01]  /*4f70*/  IMAD R45, R42, R4, R45 ;  /* 0x000000042a2d7224 */ /* 0x000fe200078e022d */
[----:B------:R-:W-:Y:S05]  /*4f80*/  SEL R15, R5, R6, !P2 ;  /* 0x00000006050f7207 */ /* 0x000fea0005000000 */
[----:B------:R-:W-:Y:S02]  /*4f90*/  IMAD.MOV R6, RZ, RZ, -R15 ;  /* 0x000000ffff067224 */ /* 0x000fe400078e0a0f */
[C---:B------:R-:W-:Y:S04]  /*4fa0*/  @!P0 IMAD.HI.U32 R2, R3.reuse, R36, RZ ;  /* 0x0000002403028227 */ /* 0x040fe800078e00ff */
[----:B------:R-:W-:Y:S01]  /*4fb0*/  IMAD R6, R40, R6, R5 ;  /* 0x0000000628067224 */ /* 0x000fe200078e0205 */
[----:B------:R-:W-:Y:S04]  /*4fc0*/  @!P0 SHF.R.U32.HI R2, RZ, R37, R2 ;  /* 0x00000025ff028219 */ /* 0x000fe80000011602 */
[----:B------:R-:W-:Y:S02]  /*4fd0*/  @!P0 SEL R0, R3, R2, !P2 ;  /* 0x0000000203008207 */ /* 0x000fe40005000000 */
[----:B------:R-:W-:Y:S02]  /*4fe0*/  IADD3 R2, PT, PT, -R5, RZ, RZ ;  /* 0x000000ff05027210 */ /* 0x000fe40007ffe1ff */
[----:B------:R-:W-:Y:S01]  /*4ff0*/  @!P0 IADD3 R8, PT, PT, R15, -R0, RZ ;  /* 0x800000000f088210 */ /* 0x000fe20007ffe0ff */
[----:B------:R-:W-:Y:S02]  /*5000*/  @!P0 IMAD R0, R7, R6, R0 ;  /* 0x0000000607008224 */ /* 0x000fe400078e0200 */
[----:B------:R-:W-:Y:S02]  /*5010*/  IMAD R43, R38, R2, R43 ;  /* 0x00000002262b7224 */ /* 0x000fe400078e022b */
[----:B------:R-:W-:Y:S02]  /*5020*/  @!P0 IMAD R5, R8, R40, R3 ;  /* 0x0000002808058224 */ /* 0x000fe400078e0203 */
[----:B------:R-:W-:Y:S04]  /*5030*/  @!P0 IMAD.MOV.U32 R3, RZ, RZ, R0 ;  /* 0x000000ffff038224 */ /* 0x000fe800078e0000 */
[----:B------:R-:W-:Y:S02]  /*5040*/  IMAD R45, R3, R42, R45 ;  /* 0x0000002a032d7224 */ /* 0x000fe400078e022d */
[----:B------:R-:W-:Y:S07]  /*5050*/  IMAD R43, R5, R38, R43 ;  /* 0x00000026052b7224 */ /* 0x000fee00078e022b */
.L_x_84:
[----:B-1----:R-:W-:Y:S01]  /*5060*/  @!P1 ISETP.NE.AND P0, PT, R10, 0x1, PT ;  /* 0x000000010a00980c */ /* 0x002fe20003f05270 */
[----:B------:R-:W-:Y:S01]  /*5070*/  @!P1 IMAD.HI.U32 R0, R45, R12, RZ ;  /* 0x0000000c2d009227 */ /* 0x000fe200078e00ff */
[----:B------:R-:W-:Y:S01]  /*5080*/  @!P1 ISETP.NE.AND P2, PT, R9, 0x1, PT ;  /* 0x000000010900980c */ /* 0x000fe20003f45270 */
[----:B------:R-:W-:Y:S01]  /*5090*/  ULOP3.LUT UP0, URZ, UR48, 0x1b0, URZ, 0xc0, !UPT ;  /* 0x000001b030ff7892 */ /* 0x000fe2000f80c0ff */
[----:B------:R-:W-:Y:S01]  /*50a0*/  R2UR UR42, R21 ;  /* 0x00000000152a72ca */ /* 0x000fe200000e0000 */
[----:B------:R-:W-:Y:S01]  /*50b0*/  @!P1 IMAD.HI.U32 R3, R43, R11, RZ ;  /* 0x0000000b2b039227 */ /* 0x000fe200078e00ff */
[----:B------:R-:W-:Y:S02]  /*50c0*/  @!P1 SHF.R.U32.HI R0, RZ, R13, R0 ;  /* 0x0000000dff009219 */ /* 0x000fe40000011600 */
[----:B------:R-:W-:Y:S01]  /*50d0*/  R2UR UR41, R20 ;  /* 0x00000000142972ca */ /* 0x000fe200000e0000 */
[----:B------:R-:W-:Y:S01]  /*50e0*/  VIADD R107, R107, 0x1 ;  /* 0x000000016b6b7836 */ /* 0x000fe20000000000 */
[----:B------:R-:W-:Y:S02]  /*50f0*/  @!P1 SHF.R.U32.HI R2, RZ, R14, R3 ;  /* 0x0000000eff029219 */ /* 0x000fe40000011603 */
[----:B------:R-:W-:Y:S02]  /*5100*/  @!P1 SEL R3, R45, R0, !P2 ;  /* 0x000000002d039207 */ /* 0x000fe40005000000 */
[----:B------:R-:W-:Y:S02]  /*5110*/  @!P1 SEL R2, R43, R2, !P0 ;  /* 0x000000022b029207 */ /* 0x000fe40004000000 */
[----:B------:R-:W-:Y:S01]  /*5120*/  @P4 SHF.R.U32.HI R98, RZ, 0x10, R17 ;  /* 0x00000010ff624819 */ /* 0x000fe20000011611 */
[----:B------:R-:W-:Y:S02]  /*5130*/  USHF.L.U32 UR42, UR42, 0x6, URZ ;  /* 0x000000062a2a7899 */ /* 0x000fe400080006ff */
[----:B------:R-:W-:Y:S02]  /*5140*/  @!P1 IMAD.IADD R0, R2, 0x1, -R3 ;  /* 0x0000000102009824 */ /* 0x000fe400078e0a03 */
[----:B------:R-:W-:Y:S01]  /*5150*/  @!P1 IMAD.IADD R2, R3, 0x1, -R2 ;  /* 0x0000000103029824 */ /* 0x000fe200078e0a02 */
[----:B------:R-:W-:Y:S01]  /*5160*/  USHF.L.U32 UR41, UR41, 0x7, URZ ;  /* 0x0000000729297899 */ /* 0x000fe200080006ff */
[----:B------:R-:W-:Y:S02]  /*5170*/  @!P1 IMAD R45, R0, R9, R45 ;  /* 0x00000009002d9224 */ /* 0x000fe400078e022d */
[----:B------:R-:W-:Y:S01]  /*5180*/  @!P1 IMAD R43, R2, R10, R43 ;  /* 0x0000000a022b9224 */ /* 0x000fe200078e022b */
[----:B------:R-:W-:Y:S08]  /*5190*/  BRA.U !UP0, `(.L_x_85) ;  /* 0x0000000108407547 */ /* 0x000ff0000b800000 */
[----:B------:R-:W1:Y:S01]  /*51a0*/  LDCU.64 UR8, c[0x4][0x80] ;  /* 0x01001000ff0877ac */ /* 0x000e620008000a00 */
[----:B------:R-:W-:Y:S01]  /*51b0*/  MOV R3, 0x0 ;  /* 0x0000000000037802 */ /* 0x000fe20000000f00 */
[----:B------:R-:W-:Y:S02]  /*51c0*/  HFMA2 R12, -RZ, RZ, 0, 5.9604644775390625e-08 ;  /* 0x00000001ff0c7431 */ /* 0x000fe400000001ff */
[----:B------:R-:W-:Y:S02]  /*51d0*/  IMAD.MOV.U32 R8, RZ, RZ, 0x70 ;  /* 0x00000070ff087424 */ /* 0x000fe400078e00ff */
[----:B------:R-:W-:Y:S01]  /*51e0*/  IMAD.MOV.U32 R13, RZ, RZ, RZ ;  /* 0x000000ffff0d7224 */ /* 0x000fe200078e00ff */
[----:B------:R-:W2:Y:S01]  /*51f0*/  LDCU.64 UR6, c[0x4][0x88] ;  /* 0x01001100ff0677ac */ /* 0x000ea20008000a00 */
[----:B------:R-:W3:Y:S01]  /*5200*/  LDC.64 R2, c[0x4][R3] ;  /* 0x0100000003027b82 */ /* 0x000ee20000000a00 */
[----:B------:R-:W4:Y:S01]  /*5210*/  LDCU.64 UR4, c[0x4][0x8] ;  /* 0x01000100ff0477ac */ /* 0x000f220008000a00 */
[----:B-1----:R-:W-:Y:S01]  /*5220*/  MOV R5, UR9 ;  /* 0x0000000900057c02 */ /* 0x002fe20008000f00 */
[----:B------:R-:W-:Y:S01]  /*5230*/  IMAD.U32 R4, RZ, RZ, UR8 ;  /* 0x00000008ff047e24 */ /* 0x000fe2000f8e00ff */
[----:B--2---:R-:W-:Y:S01]  /*5240*/  MOV R7, UR7 ;  /* 0x0000000700077c02 */ /* 0x004fe20008000f00 */
[----:B------:R-:W-:Y:S01]  /*5250*/  IMAD.U32 R6, RZ, RZ, UR6 ;  /* 0x00000006ff067e24 */ /* 0x000fe2000f8e00ff */
[----:B----4-:R-:W-:Y:S01]  /*5260*/  MOV R11, UR5 ;  /* 0x00000005000b7c02 */ /* 0x010fe20008000f00 */
[----:B------:R-:W-:Y:S02]  /*5270*/  IMAD.U32 R10, RZ, RZ, UR4 ;  /* 0x00000004ff0a7e24 */ /* 0x000fe4000f8e00ff */
[----:B------:R-:W-:Y:S07]  /*5280*/  LEPC R20, `(.L_x_85) ;  /* 0x000000001014794e */ /* 0x000fee0000000000 */
[----:B---3-5:R-:W-:Y:S05]  /*5290*/  CALL.ABS.NOINC R2 ;  /* 0x0000000002007343 */ /* 0x028fea0003c00000 */
.L_x_85:
[----:B------:R-:W-:Y:S01]  /*52a0*/  LOP3.LUT P0, RZ, R104, 0x1b0, RZ, 0xc0, !PT ;  /* 0x000001b068ff7812 */ /* 0x000fe2000780c0ff */
[----:B------:R-:W-:Y:S11]  /*52b0*/  BSSY.RECONVERGENT B6, `(.L_x_86) ;  /* 0x0000013000067945 */ /* 0x000ff60003800200 */
[----:B------:R-:W-:Y:S01]  /*52c0*/  @!UPT UIADD3 URZ, UPT, UPT, URZ, URZ, URZ ;  /* 0x000000fffffff290 */ /* 0x000fe2000fffe0ff */
[----:B------:R-:W-:Y:S05]  /*52d0*/  @!P0 BRA `(.L_x_87) ;  /* 0x0000000000408947 */ /* 0x000fea0003800000 */
        /* <DEDUP_REMOVED lines=16> */
.L_x_87:
[----:B------:R-:W-:Y:S05]  /*53e0*/  BSYNC.RECONVERGENT B6 ;  /* 0x0000000000067941 */ /* 0x000fea0003800200 */
.L_x_86:
[----:B------:R-:W-:Y:S01]  /*53f0*/  ISETP.NE.U32.AND P4, PT, R86, RZ, PT ;  /* 0x000000ff5600720c */ /* 0x000fe20003f85070 */
[----:B------:R-:W-:Y:S01]  /*5400*/  UISETP.NE.AND UP2, UPT, UR50, URZ, UPT ;  /* 0x000000ff3200728c */ /* 0x000fe2000bf45270 */
[----:B------:R-:W-:Y:S01]  /*5410*/  ISETP.NE.U32.AND P2, PT, RZ, UR38, PT ;  /* 0x00000026ff007c0c */ /* 0x000fe2000bf45070 */
[----:B------:R-:W-:Y:S01]  /*5420*/  UISETP.NE.U32.AND UP1, UPT, UR44, URZ, UPT ;  /* 0x000000ff2c00728c */ /* 0x000fe2000bf25070 */
[----:B------:R-:W-:Y:S01]  /*5430*/  ISETP.NE.AND.EX P4, PT, R87, RZ, PT, P4 ;  /* 0x000000ff5700720c */ /* 0x000fe20003f85340 */
[----:B------:R-:W-:Y:S01]  /*5440*/  UPLOP3.LUT UP0, UPT, UPT, UPT, UPT, 0x40, 0x4 ;  /* 0x000000000004789c */ /* 0x000fe20003f0e870 */
[----:B------:R-:W-:Y:S01]  /*5450*/  ISETP.NE.AND.EX P2, PT, RZ, UR39, PT, P2 ;  /* 0x00000027ff007c0c */ /* 0x000fe2000bf45320 */
[----:B------:R-:W-:Y:S01]  /*5460*/  UISETP.NE.AND.EX UP1, UPT, UR45, URZ, UPT, UP1 ;  /* 0x000000ff2d00728c */ /* 0x000fe2000bf25310 */
[----:B------:R-:W-:Y:S04]  /*5470*/  PLOP3.LUT P1, PT, PT, PT, UP2, 0x80, 0x8 ;  /* 0x000000000008781c */ /* 0x000fe80003f2f028 */
[----:B------:R-:W-:Y:S06]  /*5480*/  @UP2 UPLOP3.LUT UP0, UPT, UPT, UPT, UP1, 0x80, 0x8 ;  /* 0x000000000008289c */ /* 0x000fec0003f0f010 */
[----:B------:R-:W-:Y:S01]  /*5490*/  PLOP3.LUT P0, PT, PT, PT, UP0, 0x80, 0x8 ;  /* 0x000000000008781c */ /* 0x000fe20003f0f008 */
[----:B------:R-:W-:Y:S01]  /*54a0*/  @!UPT UIADD3 URZ, UPT, UPT, URZ, URZ, URZ ;  /* 0x000000fffffff290 */ /* 0x000fe2000fffe0ff */
[----:B------:R-:W-:Y:S11]  /*54b0*/  BRA.U !UP1, `(.L_x_88) ;  /* 0x0000000109387547 */ /* 0x000ff6000b800000 */
[----:B------:R-:W-:Y:S01]  /*54c0*/  UISETP.NE.U32.AND UP0, UPT, UR38, URZ, UPT ;  /* 0x000000ff2600728c */ /* 0x000fe2000bf05070 */
[----:B------:R-:W-:Y:S02]  /*54d0*/  HFMA2 R0, -RZ, RZ, 0, 5.9604644775390625e-08 ;  /* 0x00000001ff007431 */ /* 0x000fe400000001ff */
[----:B------:R-:W-:Y:S01]  /*54e0*/  IMAD.MOV.U32 R91, RZ, RZ, 0x1 ;  /* 0x00000001ff5b7424 */ /* 0x000fe200078e00ff */
[----:B------:R-:W-:Y:S06]  /*54f0*/  UISETP.NE.AND.EX UP0, UPT, UR39, URZ, UPT, UP0 ;  /* 0x000000ff2700728c */ /* 0x000fec000bf05300 */
[----:B------:R-:W-:Y:S05]  /*5500*/  PLOP3.LUT P3, PT, PT, PT, UP0, 0x80, 0x8 ;  /* 0x000000000008781c */ /* 0x000fea0003f6f008 */
[----:B------:R-:W1:Y:S01]  /*5510*/  @UP0 LDCU.64 UR6, c[0x0][0x888] ;  /* 0x00011100ff0607ac */ /* 0x000e620008000a00 */
[----:B------:R-:W-:Y:S07]  /*5520*/  @UP0 UIMAD UR4, UR36, UR44, URZ ;  /* 0x0000002c240402a4 */ /* 0x000fee000f8e02ff */
[----:B------:R-:W-:Y:S01]  /*5530*/  @!P3 PRMT R91, R0, 0x7610, R91 ;  /* 0x00007610005bb816 */ /* 0x000fe2000000005b */
[----:B-1----:R-:W-:Y:S03]  /*5540*/  @UP0 UIMAD.WIDE UR6, UR4, 0x4, UR6 ;  /* 0x00000004040608a5 */ /* 0x002fe6000f8e0206 */
[----:B------:R-:W1:Y:S03]  /*5550*/  @!UP0 LDCU UR4, c[0x0][0x880] ;  /* 0x00011000ff0487ac */ /* 0x000e660008000800 */
[----:B------:R-:W-:Y:S01]  /*5560*/  IMAD.U32 R2, RZ, RZ, UR6 ;  /* 0x00000006ff027e24 */ /* 0x000fe2000f8e00ff */
[----:B------:R-:W-:Y:S05]  /*5570*/  MOV R3, UR7 ;  /* 0x0000000700037c02 */ /* 0x000fea0008000f00 */
[----:B-----5:R2:W5:Y:S02]  /*5580*/  @P3 LDG.E R50, desc[UR46][R2.64] ;  /* 0x0000002e02323981 */ /* 0x020564000c1e1900 */
[----:B-12---:R-:W-:Y:S02]  /*5590*/  @!P3 IMAD.U32 R50, RZ, RZ, UR4 ;  /* 0x00000004ff32be24 */ /* 0x006fe4000f8e00ff */
.L_x_88:
[----:B------:R-:W-:Y:S05]  /*55a0*/  @!P4 BRA `(.L_x_89) ;  /* 0x000000000020c947 */ /* 0x000fea0003800000 */
[----:B------:R-:W-:Y:S04]  /*55b0*/  ISETP.NE.U32.AND P3, PT, R84, RZ, PT ;  /* 0x000000ff5400720c */ /* 0x000fe80003f65070 */
[----:B------:R-:W-:Y:S11]  /*55c0*/  ISETP.NE.AND.EX P3, PT, R85, RZ, PT, P3 ;  /* 0x000000ff5500720c */ /* 0x000ff60003f65330 */
[----:B------:R-:W-:Y:S02]  /*55d0*/  @!UPT UIADD3 URZ, UPT, UPT, URZ, URZ, URZ ;  /* 0x000000fffffff290 */ /* 0x000fe4000fffe0ff */
[----:B------:R-:W1:Y:S01]  /*55e0*/  @P3 LDC.64 R2, c[0x0][0x8a8] ;  /* 0x00022a00ff023b82 */ /* 0x000e620000000a00 */
[----:B------:R-:W-:Y:S04]  /*55f0*/  @P3 IMAD R0, R86, UR36, RZ ;  /* 0x0000002456003c24 */ /* 0x000fe8000f8e02ff */
[----:B-1----:R-:W-:Y:S05]  /*5600*/  @P3 IMAD.WIDE R2, R0, 0x4, R2 ;  /* 0x0000000400023825 */ /* 0x002fea00078e0202 */
[----:B-----5:R1:W5:Y:S02]  /*5610*/  @P3 LDG.E R47, desc[UR46][R2.64] ;  /* 0x0000002e022f3981 */ /* 0x020364000c1e1900 */
[----:B-1----:R-:W2:Y:S02]  /*5620*/  @!P3 LDC R47, c[0x0][0x8a0] ;  /* 0x00022800ff2fbb82 */ /* 0x002ea40000000800 */
.L_x_89:
[----:B-----5:R-:W-:Y:S01]  /*5630*/  ISETP.NE.AND P4, PT, R50, RZ, PT ;  /* 0x000000ff3200720c */ /* 0x020fe20003f85270 */
[----:B------:R-:W-:Y:S01]  /*5640*/  BSSY B1, `(.L_x_90) ;  /* 0x0000042000017945 */ /* 0x000fe20003800000 */
[----:B------:R-:W-:Y:S01]  /*5650*/  SEL R9, RZ, 0xffffffff, P2 ;  /* 0xffffffffff097807 */ /* 0x000fe20001000000 */
[----:B------:R-:W-:Y:S01]  /*5660*/  IMAD.MOV.U32 R55, RZ, RZ, 0x1 ;  /* 0x00000001ff377424 */ /* 0x000fe200078e00ff */
[----:B------:R-:W-:Y:S02]  /*5670*/  LOP3.LUT P3, RZ, R91, 0xff, RZ, 0xc0, !PT ;  /* 0x000000ff5bff7812 */ /* 0x000fe4000786c0ff */
[----:B------:R-:W-:Y:S02]  /*5680*/  CS2R R62, SRZ ;  /* 0x00000000003e7805 */ /* 0x000fe4000001ff00 */
[----:B------:R-:W-:Y:S02]  /*5690*/  @P1 SEL R2, RZ, 0xffffffff, P4 ;  /* 0xffffffffff021807 */ /* 0x000fe40002000000 */
[----:B------:R-:W-:Y:S02]  /*56a0*/  CS2R R60, SRZ ;  /* 0x00000000003c7805 */ /* 0x000fe4000001ff00 */
[----:B------:R-:W-:Y:S02]  /*56b0*/  LEA R0, R100, UR49, 0x3 ;  /* 0x0000003164007c11 */ /* 0x000fe4000f8e18ff */
[----:B------:R-:W-:Y:S02]  /*56c0*/  CS2R R58, SRZ ;  /* 0x00000000003a7805 */ /* 0x000fe4000001ff00 */
[----:B------:R-:W-:Y:S02]  /*56d0*/  @P0 SEL R2, R9, R2, !P3 ;  /* 0x0000000209020207 */ /* 0x000fe40005800000 */
[----:B------:R-:W-:Y:S02]  /*56e0*/  CS2R R56, SRZ ;  /* 0x0000000000387805 */ /* 0x000fe4000001ff00 */
[----:B------:R-:W-:Y:S02]  /*56f0*/  LEA R108, R44, UR49, 0x3 ;  /* 0x000000312c6c7c11 */ /* 0x000fe4000f8e18ff */
[----:B------:R-:W-:Y:S02]  /*5700*/  @P1 LOP3.LUT R2, R2, 0x1, RZ, 0xc0, !PT ;  /* 0x0000000102021812 */ /* 0x000fe400078ec0ff */
[----:B------:R-:W-:Y:S02]  /*5710*/  SHF.L.U32 R7, R102, 0x1f, RZ ;  /* 0x0000001f66077819 */ /* 0x000fe400000006ff */
[----:B------:R-:W-:Y:S02]  /*5720*/  ISETP.NE.U32.OR P6, PT, R2, 0x1, !P1 ;  /* 0x000000010200780c */ /* 0x000fe40004fc5470 */
[----:B------:R-:W-:Y:S02]  /*5730*/  PLOP3.LUT P2, PT, PT, PT, UP1, 0x80, 0x8 ;  /* 0x000000000008781c */ /* 0x000fe40003f4f018 */
[C---:B------:R-:W-:Y:S02]  /*5740*/  LEA.HI R5, R44.reuse, R44, RZ, 0x1 ;  /* 0x0000002c2c057211 */ /* 0x040fe400078f08ff */
[----:B------:R-:W-:Y:S02]  /*5750*/  SEL R2, RZ, 0xffffffff, P4 ;  /* 0xffffffffff027807 */ /* 0x000fe40002000000 */
[----:B------:R-:W-:Y:S01]  /*5760*/  P2R R64, PR, RZ, 0x40 ;  /* 0x00000040ff407803 */ /* 0x000fe20000000000 */
[C---:B------:R-:W-:Y:S01]  /*5770*/  IMAD.SHL.U32 R3, R5.reuse, 0x40, RZ ;  /* 0x0000004005037824 */ /* 0x040fe200078e00ff */
[----:B------:R-:W-:Y:S03]  /*5780*/  LOP3.LUT R5, R5, 0xffe, RZ, 0xc0, !PT ;  /* 0x00000ffe05057812 */ /* 0x000fe600078ec0ff */
[----:B------:R-:W-:Y:S02]  /*5790*/  @P6 SHF.L.U32 R11, R99, 0x1f, RZ ;  /* 0x0000001f630b6819 */ /* 0x000fe400000006ff */
[----:B------:R-:W-:Y:S01]  /*57a0*/  @P2 SEL R2, R9, R2, !P3 ;  /* 0x0000000209022207 */ /* 0x000fe20005800000 */
[----:B------:R-:W-:Y:S01]  /*57b0*/  IMAD.IADD R48, R44, 0x1, -R5 ;  /* 0x000000012c307824 */ /* 0x000fe200078e0a05 */
[----:B------:R-:W1:Y:S01]  /*57c0*/  @P6 SYNCS.PHASECHK.TRANS64.TRYWAIT P1, [R0+URZ+0x80], R11 ;  /* 0x0000800b000065a7 */ /* 0x000e6200080211ff */
[----:B------:R-:W-:Y:S02]  /*57d0*/  LOP3.LUT R3, R3, 0xffffff80, RZ, 0xc0, !PT ;  /* 0xffffff8003037812 */ /* 0x000fe400078ec0ff */
[----:B------:R-:W-:Y:S03]  /*57e0*/  LOP3.LUT R2, R2, 0x1, RZ, 0xc0, !PT ;  /* 0x0000000102027812 */ /* 0x000fe600078ec0ff */
[----:B------:R-:W-:Y:S01]  /*57f0*/  IMAD.IADD R3, R46, 0x1, R3 ;  /* 0x000000012e037824 */ /* 0x000fe200078e0203 */
[----:B------:R-:W-:Y:S03]  /*5800*/  ISETP.NE.U32.AND P5, PT, R2, 0x1, PT ;  /* 0x000000010200780c */ /* 0x000fe60003fa5070 */
[----:B------:R-:W-:Y:S01]  /*5810*/  IMAD R48, R48, 0x100000, R3 ;  /* 0x0010000030307824 */ /* 0x000fe200078e0203 */
[----:B------:R-:W-:Y:S01]  /*5820*/  P2R R72, PR, RZ, 0x20 ;  /* 0x00000020ff487803 */ /* 0x000fe20000000000 */
[----:B------:R3:W4:Y:S01]  /*5830*/  SYNCS.PHASECHK.TRANS64.TRYWAIT P0, [R108+URZ+0xd0], R7 ;  /* 0x0000d0076c0075a7 */ /* 0x00072200080011ff */
[----:B-1----:R-:W-:Y:S01]  /*5840*/  @P6 SEL R55, RZ, 0x1, !P1 ;  /* 0x00000001ff376807 */ /* 0x002fe20004800000 */
[----:B---3--:R-:W-:Y:S06]  /*5850*/  @!P6 BRA `(.L_x_91) ;  /* 0x000000000080e947 */ /* 0x008fec0003800000 */
[----:B------:R-:W-:Y:S01]  /*5860*/  @P5 IMAD R4, R100, 0x1000, R95 ;  /* 0x0000100064045824 */ /* 0x000fe200078e025f */
[----:B------:R-:W-:Y:S01]  /*5870*/  ISETP.NE.AND P1, PT, R55, RZ, PT ;  /* 0x000000ff3700720c */ /* 0x000fe20003f25270 */
[----:B------:R-:W-:Y:S01]  /*5880*/  BSSY B0, `(.L_x_92) ;  /* 0x000000b000007945 */ /* 0x000fe20003800000 */
[----:B------:R-:W-:Y:S01]  /*5890*/  CS2R R58, SRZ ;  /* 0x00000000003a7805 */ /* 0x000fe2000001ff00 */
[----:B------:R-:W-:Y:S01]  /*58a0*/  @P5 VIADD R2, R4, UR49 ;  /* 0x0000003104025c36 */ /* 0x000fe20008000000 */
[----:B------:R-:W-:Y:S02]  /*58b0*/  CS2R R56, SRZ ;  /* 0x0000000000387805 */ /* 0x000fe4000001ff00 */
[----:B------:R-:W-:Y:S02]  /*58c0*/  CS2R R62, SRZ ;  /* 0x00000000003e7805 */ /* 0x000fe4000001ff00 */
[----:B------:R-:W-:Y:S01]  /*58d0*/  CS2R R60, SRZ ;  /* 0x00000000003c7805 */ /* 0x000fe2000001ff00 */
[----:B------:R-:W-:Y:S04]  /*58e0*/  @P5 IMAD R2, R103, -0x10, R2 ;  /* 0xfffffff067025824 */ /* 0x000fe800078e0202 */
[----:B------:R-:W-:Y:S05]  /*58f0*/  @P1 BRA `(.L_x_93) ;  /* 0x00000000000c1947 */ /* 0x000fea0003800000 */
[----:B------:R-:W-:Y:S04]  /*5900*/  SHF.L.U32 R3, R99, 0x1f, RZ ;  /* 0x0000001f63037819 */ /* 0x000fe800000006ff */
[----:B------:R-:W1:Y:S02]  /*5910*/  SYNCS.PHASECHK.TRANS64.TRYWAIT P1, [R0+URZ+0x80], R3 ;  /* 0x00008003000075a7 */ /* 0x000e6400080211ff */
[----:B-1----:R-:W-:Y:S05]  /*5920*/  @!P1 BRA `(.L_x_94) ;  /* 0x0000002400709947 */ /* 0x002fea0003800000 */
.L_x_93:
[----:B------:R-:W-:Y:S05]  /*5930*/  BSYNC B0 ;  /* 0x0000000000007941 */ /* 0x000fea0003800000 */
.L_x_92:
[----:B------:R-:W-:Y:S01]  /*5940*/  ISETP.NE.AND P1, PT, R72, RZ, PT ;  /* 0x000000ff4800720c */ /* 0x000fe20003f25270 */
[----:B-1----:R-:W-:Y:S02]  /*5950*/  VIADD R3, R0, 0x90 ;  /* 0x0000009000037836 */ /* 0x002fe40000000000 */
[----:B------:R-:W-:Y:S02]  /*5960*/  IMAD.U32 R0, RZ, RZ, UR37 ;  /* 0x00000025ff007e24 */ /* 0x000fe4000f8e00ff */
[----:B------:R-:W-:Y:S03]  /*5970*/  VIADD R100, R100, 0x1 ;  /* 0x0000000164647836 */ /* 0x000fe60000000000 */
[----:B------:R-:W-:Y:S05]  /*5980*/  PRMT R0, R0, 0x654, R3 ;  /* 0x0000065400007816 */ /* 0x000fea0000000003 */
[----:B------:R1:W3:Y:S04]  /*5990*/  @P1 LDS.128 R56, [R4+UR49+0x200] ;  /* 0x0002003104381984 */ /* 0x0002e80008000c00 */
[----:B------:R1:W1:Y:S01]  /*59a0*/  @P1 LDS.128 R60, [R2+0x210] ;  /* 0x00021000023c1984 */ /* 0x0002620000000c00 */
[C---:B------:R-:W-:Y:S01]  /*59b0*/  ISETP.NE.AND P1, PT, R100.reuse, 0x2, PT ;  /* 0x000000026400780c */ /* 0x040fe20003f25270 */
[----:B------:R-:W-:Y:S01]  /*59c0*/  @!PT LDS RZ, [RZ] ;  /* 0x00000000fffff984 */ /* 0x000fe20000000800 */
[----:B------:R-:W-:Y:S01]  /*59d0*/  @!PT LDS RZ, [RZ] ;  /* 0x00000000fffff984 */ /* 0x000fe20000000800 */
[----:B------:R-:W-:Y:S01]  /*59e0*/  @!PT LDS RZ, [RZ] ;  /* 0x00000000fffff984 */ /* 0x000fe20000000800 */
[----:B------:R-:W-:Y:S01]  /*59f0*/  @!PT LDS RZ, [RZ] ;  /* 0x00000000fffff984 */ /* 0x000fe20000000800 */
[----:B------:R5:W-:Y:S06]  /*5a00*/  MEMBAR.ALL.CTA ;  /* 0x0000000000007992 */ /* 0x000bec0000008000 */
[----:B-----5:R-:W5:Y:S01]  /*5a10*/  FENCE.VIEW.ASYNC.S ;  /* 0x00000000000073c6 */ /* 0x020f620000000000 */
[----:B------:R-:W-:Y:S01]  /*5a20*/  SEL R100, R100, RZ, P1 ;  /* 0x000000ff64647207 */ /* 0x000fe20000800000 */
[----:B-----5:R5:W-:Y:S02]  /*5a30*/  SYNCS.ARRIVE.TRANS64.RED.A1T0 RZ, [R0+URZ], RZ ;  /* 0x000000ff00ff79a7 */ /* 0x020be400081004ff */
[----:B-----5:R-:W-:Y:S04]  /*5a40*/  SEL R0, RZ, 0x1, P1 ;  /* 0x00000001ff007807 */ /* 0x020fe80000800000 */
[----:B---3--:R-:W-:Y:S02]  /*5a50*/  LOP3.LUT R99, R99, R0, RZ, 0x3c, !PT ;  /* 0x0000000063637212 */ /* 0x008fe400078e3cff */
.L_x_91:
[----:B------:R-:W-:Y:S05]  /*5a60*/  BSYNC B1 ;  /* 0x0000000000017941 */ /* 0x000fea0003800000 */
.L_x_90:
[----:B------:R-:W-:Y:S04]  /*5a70*/  SHF.R.U32.HI R3, RZ, 0x15, R48 ;  /* 0x00000015ff037819 */ /* 0x000fe80000011630 */
[----:B------:R-:W-:Y:S01]  /*5a80*/  LOP3.LUT P1, RZ, R3, 0x3, R96, 0x48, !PT ;  /* 0x0000000303ff7812 */ /* 0x000fe20007824860 */
[----:B------:R-:W-:Y:S01]  /*5a90*/  @!UPT UIADD3 URZ, UPT, UPT, URZ, URZ, URZ ;  /* 0x000000fffffff290 */ /* 0x000fe2000fffe0ff */
[----:B----4-:R-:W-:Y:S11]  /*5aa0*/  @P0 BRA `(.L_x_95) ;  /* 0x0000000000080947 */ /* 0x010ff60003800000 */
[----:B------:R-:W3:Y:S02]  /*5ab0*/  SYNCS.PHASECHK.TRANS64.TRYWAIT P0, [R108+URZ+0xd0], R7 ;  /* 0x0000d0076c0075a7 */ /* 0x000ee400080011ff */
[----:B---3--:R-:W-:Y:S05]  /*5ac0*/  @!P0 BRA `(.L_x_96) ;  /* 0x00000024001c8947 */ /* 0x008fea0003800000 */
.L_x_95:
[----:B------:R-:W-:Y:S05]  /*5ad0*/  @!P1 BRA `(.L_x_97) ;  /* 0x0000000000409947 */ /* 0x000fea0003800000 */
[----:B------:R-:W4:Y:S01]  /*5ae0*/  LDCU.64 UR8, c[0x4][0x70] ;  /* 0x01000e00ff0877ac */ /* 0x000f220008000a00 */
[----:B------:R-:W-:Y:S01]  /*5af0*/  MOV R3, 0x0 ;  /* 0x0000000000037802 */ /* 0x000fe20000000f00 */
[----:B------:R-:W-:Y:S02]  /*5b00*/  HFMA2 R12, -RZ, RZ, 0, 5.9604644775390625e-08 ;  /* 0x00000001ff0c7431 */ /* 0x000fe400000001ff */
[----:B------:R-:W-:Y:S02]  /*5b10*/  IMAD.MOV.U32 R8, RZ, RZ, 0x192 ;  /* 0x00000192ff087424 */ /* 0x000fe400078e00ff */
[----:B------:R-:W-:Y:S01]  /*5b20*/  IMAD.MOV.U32 R13, RZ, RZ, RZ ;  /* 0x000000ffff0d7224 */ /* 0x000fe200078e00ff */
[----:B------:R-:W3:Y:S01]  /*5b30*/  LDCU.64 UR6, c[0x4][0x78] ;  /* 0x01000f00ff0677ac */ /* 0x000ee20008000a00 */
[----:B-1----:R-:W1:Y:S01]  /*5b40*/  LDC.64 R2, c[0x4][R3] ;  /* 0x0100000003027b82 */ /* 0x002e620000000a00 */
[----:B------:R-:W5:Y:S01]  /*5b50*/  LDCU.64 UR4, c[0x4][0x10] ;  /* 0x01000200ff0477ac */ /* 0x000f620008000a00 */
[----:B----4-:R-:W-:Y:S01]  /*5b60*/  MOV R5, UR9 ;  /* 0x0000000900057c02 */ /* 0x010fe20008000f00 */
[----:B------:R-:W-:Y:S01]  /*5b70*/  IMAD.U32 R4, RZ, RZ, UR8 ;  /* 0x00000008ff047e24 */ /* 0x000fe2000f8e00ff */
[----:B---3--:R-:W-:Y:S01]  /*5b80*/  MOV R7, UR7 ;  /* 0x0000000700077c02 */ /* 0x008fe20008000f00 */
[----:B------:R-:W-:Y:S01]  /*5b90*/  IMAD.U32 R6, RZ, RZ, UR6 ;  /* 0x00000006ff067e24 */ /* 0x000fe2000f8e00ff */
[----:B-----5:R-:W-:Y:S01]  /*5ba0*/  MOV R11, UR5 ;  /* 0x00000005000b7c02 */ /* 0x020fe20008000f00 */
[----:B------:R-:W-:Y:S02]  /*5bb0*/  IMAD.U32 R10, RZ, RZ, UR4 ;  /* 0x00000004ff0a7e24 */ /* 0x000fe4000f8e00ff */
[----:B------:R-:W-:Y:S07]  /*5bc0*/  LEPC R20, `(.L_x_97) ;  /* 0x000000001014794e */ /* 0x000fee0000000000 */
[----:B-12---:R-:W-:Y:S05]  /*5bd0*/  CALL.ABS.NOINC R2 ;  /* 0x0000000002007343 */ /* 0x006fea0003c00000 */
.L_x_97:
[----:B------:R-:W-:Y:S05]  /*5be0*/  WARPSYNC.ALL ;  /* 0x0000000000007948 */ /* 0x000fea0003800000 */
[----:B------:R-:W-:Y:S01]  /*5bf0*/  R2UR UR4, R48 ;  /* 0x00000000300472ca */ /* 0x000fe200000e0000 */
[----:B------:R-:W-:Y:S01]  /*5c00*/  BSSY.RECONVERGENT B0, `(.L_x_98) ;  /* 0x00000a0000007945 */ /* 0x000fe20003800200 */
[C---:B------:R-:W-:Y:S02]  /*5c10*/  SHF.L.U32 R51, R56.reuse, 0x10, RZ ;  /* 0x0000001038337819 */ /* 0x040fe400000006ff */
[C---:B------:R-:W-:Y:S02]  /*5c20*/  PRMT R49, R56.reuse, 0x8880, RZ ;  /* 0x0000888038317816 */ /* 0x040fe400000000ff */
[----:B------:R-:W-:Y:S02]  /*5c30*/  SHF.R.S32.HI R51, RZ, 0x18, R51 ;  /* 0x00000018ff337819 */ /* 0x000fe40000011433 */
[----:B------:R-:W-:Y:S02]  /*5c40*/  SHF.L.U32 R52, R56, 0x8, RZ ;  /* 0x0000000838347819 */ /* 0x000fe400000006ff */
[C---:B------:R-:W-:Y:S02]  /*5c50*/  PRMT R54, R58.reuse, 0x8880, RZ ;  /* 0x000088803a367816 */ /* 0x040fe400000000ff */
[----:B------:R-:W-:Y:S01]  /*5c60*/  SHF.L.U32 R53, R58, 0x8, RZ ;  /* 0x000000083a357819 */ /* 0x000fe200000006ff */
[----:B-1-3--:R-:W-:Y:S01]  /*5c70*/  LDTM.16dp32bit_t0_t15.x32 R4, tmem[UR4] ;  /* 0x00000004000479ee */ /* 0x00afe20008a80000 */
[----:B------:R-:W2:Y:S01]  /*5c80*/  LDTM.16dp32bit_t16_t31.x32 R4, tmem[UR4+0x20] ;  /* 0x00002004000479ee */ /* 0x000ea20008aa0000 */
[----:B------:R-:W-:Y:S02]  /*5c90*/  ISETP.NE.AND P6, PT, R64, RZ, PT ;  /* 0x000000ff4000720c */ /* 0x000fe40003fc5270 */
[----:B------:R-:W-:Y:S02]  /*5ca0*/  IADD3 R74, PT, PT, R95, UR49, RZ ;  /* 0x000000315f4a7c10 */ /* 0x000fe4000fffe0ff */
[----:B------:R-:W-:Y:S02]  /*5cb0*/  SHF.L.U32 R73, R97, 0x4, RZ ;  /* 0x0000000461497819 */ /* 0x000fe400000006ff */
[----:B------:R-:W-:Y:S02]  /*5cc0*/  SHF.R.S32.HI R53, RZ, 0x18, R53 ;  /* 0x00000018ff357819 */ /* 0x000fe40000011435 */
[----:B------:R-:W-:Y:S02]  /*5cd0*/  IADD3 R112, PT, PT, R74, R73, RZ ;  /* 0x000000494a707210 */ /* 0x000fe40007ffe0ff */
[----:B------:R-:W-:Y:S01]  /*5ce0*/  ISETP.NE.AND P0, PT, R105, RZ, PT ;  /* 0x000000ff6900720c */ /* 0x000fe20003f05270 */
[C---:B--2---:R-:W-:Y:S02]  /*5cf0*/  IMAD R0, R47.reuse, R4, RZ ;  /* 0x000000042f007224 */ /* 0x044fe400078e02ff */
[----:B------:R-:W-:Y:S02]  /*5d00*/  IMAD R2, R47, R5, RZ ;  /* 0x000000052f027224 */ /* 0x000fe400078e02ff */
[----:B------:R-:W-:Y:S01]  /*5d10*/  IMAD R0, R49, R50, R0 ;  /* 0x0000003231007224 */ /* 0x000fe200078e0200 */
[----:B------:R-:W-:Y:S01]  /*5d20*/  SHF.R.S32.HI R49, RZ, 0x18, R52 ;  /* 0x00000018ff317819 */ /* 0x000fe20000011434 */
[----:B------:R-:W-:Y:S01]  /*5d30*/  IMAD R3, R47, R6, RZ ;  /* 0x000000062f037224 */ /* 0x000fe200078e02ff */
[----:B------:R-:W-:Y:S01]  /*5d40*/  SHF.L.U32 R52, R57, 0x10, RZ ;  /* 0x0000001039347819 */ /* 0x000fe200000006ff */
[-C--:B------:R-:W-:Y:S01]  /*5d50*/  IMAD R2, R51, R50.reuse, R2 ;  /* 0x0000003233027224 */ /* 0x080fe200078e0202 */
[----:B------:R-:W-:Y:S01]  /*5d60*/  SHF.R.S32.HI R51, RZ, 0x18, R56 ;  /* 0x00000018ff337819 */ /* 0x000fe20000011438 */
[----:B------:R-:W-:Y:S02]  /*5d70*/  IMAD R7, R47, R7, RZ ;  /* 0x000000072f077224 */ /* 0x000fe400078e02ff */
[-C--:B------:R-:W-:Y:S01]  /*5d80*/  IMAD R3, R49, R50.reuse, R3 ;  /* 0x0000003231037224 */ /* 0x080fe200078e0203 */
[----:B------:R-:W-:Y:S01]  /*5d90*/  PRMT R49, R57, 0x8880, RZ ;  /* 0x0000888039317816 */ /* 0x000fe200000000ff */
[----:B------:R-:W-:Y:S01]  /*5da0*/  IMAD R7, R51, R50, R7 ;  /* 0x0000003233077224 */ /* 0x000fe200078e0207 */
[----:B------:R-:W-:Y:S01]  /*5db0*/  SHF.R.S32.HI R51, RZ, 0x18, R52 ;  /* 0x00000018ff337819 */ /* 0x000fe20000011434 */
[----:B------:R-:W-:Y:S02]  /*5dc0*/  IMAD R4, R47, R8, RZ ;  /* 0x000000082f047224 */ /* 0x000fe400078e02ff */
[----:B------:R-:W-:Y:S01]  /*5dd0*/  IMAD.SHL.U32 R52, R57, 0x100, RZ ;  /* 0x0000010039347824 */ /* 0x000fe200078e00ff */
[----:B------:R-:W-:Y:S01]  /*5de0*/  I2IP.S8.S32.SAT R65, R7, R3, RZ ;  /* 0x0000000307417239 */ /* 0x000fe200000014ff */
[----:B------:R-:W-:Y:S02]  /*5df0*/  IMAD R5, R47, R9, RZ ;  /* 0x000000092f057224 */ /* 0x000fe400078e02ff */
[----:B------:R-:W-:Y:S01]  /*5e00*/  IMAD R4, R49, R50, R4 ;  /* 0x0000003231047224 */ /* 0x000fe200078e0204 */
[----:B------:R-:W-:Y:S01]  /*5e10*/  SHF.R.S32.HI R49, RZ, 0x18, R52 ;  /* 0x00000018ff317819 */ /* 0x000fe20000011434 */
[----:B------:R-:W-:Y:S01]  /*5e20*/  IMAD R6, R47, R10, RZ ;  /* 0x0000000a2f067224 */ /* 0x000fe200078e02ff */
[----:B------:R-:W-:Y:S01]  /*5e30*/  I2IP.S8.S32.SAT R64, R2, R0, R65 ;  /* 0x0000000002407239 */ /* 0x000fe20000001441 */
[-C--:B------:R-:W-:Y:S01]  /*5e40*/  IMAD R5, R51, R50.reuse, R5 ;  /* 0x0000003233057224 */ /* 0x080fe200078e0205 */
[----:B------:R-:W-:Y:S01]  /*5e50*/  SHF.L.U32 R52, R58, 0x10, RZ ;  /* 0x000000103a347819 */ /* 0x000fe200000006ff */
[----:B------:R-:W-:Y:S01]  /*5e60*/  IMAD R11, R47, R11, RZ ;  /* 0x0000000b2f0b7224 */ /* 0x000fe200078e02ff */
[----:B------:R-:W-:Y:S01]  /*5e70*/  SHF.R.S32.HI R51, RZ, 0x18, R57 ;  /* 0x00000018ff337819 */ /* 0x000fe20000011439 */
[----:B------:R-:W-:Y:S01]  /*5e80*/  IMAD R6, R49, R50, R6 ;  /* 0x0000003231067224 */ /* 0x000fe200078e0206 */
[----:B------:R-:W-:Y:S01]  /*5e90*/  SHF.R.S32.HI R52, RZ, 0x18, R52 ;  /* 0x00000018ff347819 */ /* 0x000fe20000011434 */
[C---:B------:R-:W-:Y:S02]  /*5ea0*/  IMAD R8, R47.reuse, R12, RZ ;  /* 0x0000000c2f087224 */ /* 0x040fe400078e02ff */
[----:B------:R-:W-:Y:S02]  /*5eb0*/  IMAD.MOV.U32 R49, RZ, RZ, R54 ;  /* 0x000000ffff317224 */ /* 0x000fe400078e0036 */
[----:B------:R-:W-:Y:S02]  /*5ec0*/  IMAD R9, R47, R13, RZ ;  /* 0x0000000d2f097224 */ /* 0x000fe400078e02ff */
[----:B------:R-:W-:Y:S01]  /*5ed0*/  IMAD R11, R51, R50, R11 ;  /* 0x00000032330b7224 */ /* 0x000fe200078e020b */
[----:B------:R-:W-:Y:S01]  /*5ee0*/  SHF.R.S32.HI R51, RZ, 0x18, R58 ;  /* 0x00000018ff337819 */ /* 0x000fe2000001143a */
[----:B------:R-:W-:Y:S02]  /*5ef0*/  IMAD R10, R47, R14, RZ ;  /* 0x0000000e2f0a7224 */ /* 0x000fe400078e02ff */
[----:B------:R-:W-:Y:S01]  /*5f00*/  IMAD R8, R49, R50, R8 ;  /* 0x0000003231087224 */ /* 0x000fe200078e0208 */
[----:B------:R-:W-:Y:S01]  /*5f10*/  I2IP.S8.S32.SAT R65, R11, R6, RZ ;  /* 0x000000060b417239 */ /* 0x000fe200000014ff */
[----:B------:R-:W-:Y:S01]  /*5f20*/  IMAD R15, R47, R15, RZ ;  /* 0x0000000f2f0f7224 */ /* 0x000fe200078e02ff */
[----:B------:R-:W-:Y:S01]  /*5f30*/  PRMT R49, R59, 0x8880, RZ ;  /* 0x000088803b317816 */ /* 0x000fe200000000ff */
[----:B------:R-:W-:Y:S01]  /*5f40*/  IMAD R9, R52, R50, R9 ;  /* 0x0000003234097224 */ /* 0x000fe200078e0209 */
[----:B------:R-:W-:Y:S01]  /*5f50*/  I2IP.S8.S32.SAT R65, R5, R4, R65 ;  /* 0x0000000405417239 */ /* 0x000fe20000001441 */
[-C--:B------:R-:W-:Y:S01]  /*5f60*/  IMAD R10, R53, R50.reuse, R10 ;  /* 0x00000032350a7224 */ /* 0x080fe200078e020a */
[----:B------:R-:W-:Y:S01]  /*5f70*/  SHF.L.U32 R53, R59, 0x8, RZ ;  /* 0x000000083b357819 */ /* 0x000fe200000006ff */
[----:B------:R-:W-:Y:S01]  /*5f80*/  IMAD R15, R51, R50, R15 ;  /* 0x00000032330f7224 */ /* 0x000fe200078e020f */
[----:B------:R-:W-:Y:S01]  /*5f90*/  SHF.L.U32 R51, R59, 0x10, RZ ;  /* 0x000000103b337819 */ /* 0x000fe200000006ff */
[C---:B------:R-:W-:Y:S01]  /*5fa0*/  IMAD R12, R47.reuse, R16, RZ ;  /* 0x000000102f0c7224 */ /* 0x040fe200078e02ff */
[----:B------:R-:W-:Y:S01]  /*5fb0*/  SHF.R.S32.HI R53, RZ, 0x18, R53 ;  /* 0x00000018ff357819 */ /* 0x000fe20000011435 */
[C---:B------:R-:W-:Y:S01]  /*5fc0*/  IMAD R13, R47.reuse, R17, RZ ;  /* 0x000000112f0d7224 */ /* 0x040fe200078e02ff */
[----:B------:R-:W-:Y:S01]  /*5fd0*/  SHF.R.S32.HI R51, RZ, 0x18, R51 ;  /* 0x00000018ff337819 */ /* 0x000fe20000011433 */
[----:B------:R-:W-:Y:S01]  /*5fe0*/  IMAD R14, R47, R18, RZ ;  /* 0x000000122f0e7224 */ /* 0x000fe200078e02ff */
[----:B------:R-:W-:Y:S01]  /*5ff0*/  I2IP.S8.S32.SAT R66, R15, R10, RZ ;  /* 0x0000000a0f427239 */ /* 0x000fe200000014ff */
[----:B------:R-:W-:Y:S01]  /*6000*/  IMAD R12, R49, R50, R12 ;  /* 0x00000032310c7224 */ /* 0x000fe200078e020c */
[----:B------:R-:W-:Y:S01]  /*6010*/  SHF.R.S32.HI R49, RZ, 0x18, R59 ;  /* 0x00000018ff317819 */ /* 0x000fe2000001143b */
[----:B------:R-:W-:Y:S01]  /*6020*/  IMAD R19, R47, R19, RZ ;  /* 0x000000132f137224 */ /* 0x000fe200078e02ff */
[----:B------:R-:W-:Y:S01]  /*6030*/  I2IP.S8.S32.SAT R66, R9, R8, R66 ;  /* 0x0000000809427239 */ /* 0x000fe20000001442 */
[-C--:B------:R-:W-:Y:S01]  /*6040*/  IMAD R13, R51, R50.reuse, R13 ;  /* 0x00000032330d7224 */ /* 0x080fe200078e020d */
[C---:B------:R-:W-:Y:S01]  /*6050*/  PRMT R51, R60.reuse, 0x8880, RZ ;  /* 0x000088803c337816 */ /* 0x040fe200000000ff */
[-C--:B------:R-:W-:Y:S01]  /*6060*/  IMAD R14, R53, R50.reuse, R14 ;  /* 0x00000032350e7224 */ /* 0x080fe200078e020e */
[----:B------:R-:W-:Y:S01]  /*6070*/  PRMT R53, R61, 0x8880, RZ ;  /* 0x000088803d357816 */ /* 0x000fe200000000ff */
[----:B------:R-:W-:Y:S01]  /*6080*/  IMAD R19, R49, R50, R19 ;  /* 0x0000003231137224 */ /* 0x000fe200078e0213 */
[----:B------:R-:W-:Y:S01]  /*6090*/  MOV R49, R51 ;  /* 0x0000003300317202 */ /* 0x000fe20000000f00 */
[----:B------:R-:W-:Y:S02]  /*60a0*/  IMAD R16, R47, R20, RZ ;  /* 0x000000142f107224 */ /* 0x000fe400078e02ff */
[C---:B------:R-:W-:Y:S01]  /*60b0*/  IMAD.U32 R52, R60.reuse, 0x10000, RZ ;  /* 0x000100003c347824 */ /* 0x040fe200078e00ff */
[----:B------:R-:W-:Y:S01]  /*60c0*/  I2IP.S8.S32.SAT R67, R19, R14, RZ ;  /* 0x0000000e13437239 */ /* 0x000fe200000014ff */
[----:B------:R-:W-:Y:S01]  /*60d0*/  IMAD R16, R49, R50, R16 ;  /* 0x0000003231107224 */ /* 0x000fe200078e0210 */
[----:B------:R-:W-:Y:S01]  /*60e0*/  SHF.L.U32 R49, R60, 0x8, RZ ;  /* 0x000000083c317819 */ /* 0x000fe200000006ff */
[C---:B------:R-:W-:Y:S01]  /*60f0*/  IMAD R17, R47.reuse, R21, RZ ;  /* 0x000000152f117224 */ /* 0x040fe200078e02ff */
[----:B------:R-:W-:Y:S01]  /*6100*/  SHF.R.S32.HI R51, RZ, 0x18, R52 ;  /* 0x00000018ff337819 */ /* 0x000fe20000011434 */
[C---:B------:R-:W-:Y:S01]  /*6110*/  IMAD R18, R47.reuse, R22, RZ ;  /* 0x000000162f127224 */ /* 0x040fe200078e02ff */
[----:B------:R-:W-:Y:S01]  /*6120*/  SHF.R.S32.HI R49, RZ, 0x18, R49 ;  /* 0x00000018ff317819 */ /* 0x000fe20000011431 */
[----:B------:R-:W-:Y:S01]  /*6130*/  IMAD R23, R47, R23, RZ ;  /* 0x000000172f177224 */ /* 0x000fe200078e02ff */
[----:B------:R-:W-:Y:S01]  /*6140*/  I2IP.S8.S32.SAT R67, R13, R12, R67 ;  /* 0x0000000c0d437239 */ /* 0x000fe20000001443 */
[----:B------:R-:W-:Y:S01]  /*6150*/  IMAD R17, R51, R50, R17 ;  /* 0x0000003233117224 */ /* 0x000fe200078e0211 */
[C---:B------:R-:W-:Y:S01]  /*6160*/  SHF.L.U32 R52, R61.reuse, 0x10, RZ ;  /* 0x000000103d347819 */ /* 0x040fe200000006ff */
[----:B------:R-:W-:Y:S01]  /*6170*/  IMAD.SHL.U32 R54, R61, 0x100, RZ ;  /* 0x000001003d367824 */ /* 0x000fe200078e00ff */
[----:B------:R-:W-:Y:S01]  /*6180*/  SHF.R.S32.HI R51, RZ, 0x18, R60 ;  /* 0x00000018ff337819 */ /* 0x000fe2000001143c */
[----:B------:R-:W-:Y:S01]  /*6190*/  IMAD R20, R47, R24, RZ ;  /* 0x000000182f147224 */ /* 0x000fe200078e02ff */
[----:B------:R1:W-:Y:S01]  /*61a0*/  STS.128 [R95+UR49+0x2200], R64 ;  /* 0x002200405f007988 */ /* 0x0003e20008000c31 */
[-C--:B------:R-:W-:Y:S01]  /*61b0*/  IMAD R18, R49, R50.reuse, R18 ;  /* 0x0000003231127224 */ /* 0x080fe200078e0212 */
[----:B------:R-:W-:Y:S01]  /*61c0*/  SHF.R.S32.HI R52, RZ, 0x18, R52 ;  /* 0x00000018ff347819 */ /* 0x000fe20000011434 */
[----:B------:R-:W-:Y:S01]  /*61d0*/  IMAD R21, R47, R25, RZ ;  /* 0x000000192f157224 */ /* 0x000fe200078e02ff */
[----:B------:R-:W-:Y:S01]  /*61e0*/  SHF.R.S32.HI R49, RZ, 0x18, R54 ;  /* 0x00000018ff317819 */ /* 0x000fe20000011436 */
[----:B------:R-:W-:Y:S01]  /*61f0*/  IMAD R23, R51, R50, R23 ;  /* 0x0000003233177224 */ /* 0x000fe200078e0217 */
[----:B------:R-:W-:Y:S01]  /*6200*/  SHF.R.S32.HI R51, RZ, 0x18, R61 ;  /* 0x00000018ff337819 */ /* 0x000fe2000001143d */
[----:B------:R-:W-:Y:S01]  /*6210*/  IMAD R22, R47, R26, RZ ;  /* 0x0000001a2f167224 */ /* 0x000fe200078e02ff */
[----:B------:R-:W-:Y:S01]  /*6220*/  SHF.R.S32.HI R54, RZ, 0x18, R63 ;  /* 0x00000018ff367819 */ /* 0x000fe2000001143f */
[----:B------:R-:W-:Y:S01]  /*6230*/  IMAD R20, R53, R50, R20 ;  /* 0x0000003235147224 */ /* 0x000fe200078e0214 */
[----:B------:R-:W-:Y:S01]  /*6240*/  I2IP.S8.S32.SAT R68, R23, R18, RZ ;  /* 0x0000001217447239 */ /* 0x000fe200000014ff */
[----:B------:R-:W-:Y:S01]  /*6250*/  IMAD R27, R47, R27, RZ ;  /* 0x0000001b2f1b7224 */ /* 0x000fe200078e02ff */
[----:B------:R-:W-:Y:S01]  /*6260*/  SHF.L.U32 R53, R62, 0x8, RZ ;  /* 0x000000083e357819 */ /* 0x000fe200000006ff */
[-C--:B------:R-:W-:Y:S01]  /*6270*/  IMAD R21, R52, R50.reuse, R21 ;  /* 0x0000003234157224 */ /* 0x080fe200078e0215 */
[C---:B------:R-:W-:Y:S01]  /*6280*/  SHF.L.U32 R52, R62.reuse, 0x10, RZ ;  /* 0x000000103e347819 */ /* 0x040fe200000006ff */
[----:B------:R-:W-:Y:S01]  /*6290*/  IMAD R22, R49, R50, R22 ;  /* 0x0000003231167224 */ /* 0x000fe200078e0216 */
[----:B------:R-:W-:Y:S01]  /*62a0*/  PRMT R49, R62, 0x8880, RZ ;  /* 0x000088803e317816 */ /* 0x000fe200000000ff */
[----:B------:R-:W-:Y:S01]  /*62b0*/  IMAD R24, R47, R28, RZ ;  /* 0x0000001c2f187224 */ /* 0x000fe200078e02ff */
[----:B------:R-:W-:Y:S01]  /*62c0*/  I2IP.S8.S32.SAT R68, R17, R16, R68 ;  /* 0x0000001011447239 */ /* 0x000fe20000001444 */
[----:B------:R-:W-:Y:S01]  /*62d0*/  IMAD R27, R51, R50, R27 ;  /* 0x00000032331b7224 */ /* 0x000fe200078e021b */
[----:B------:R-:W-:Y:S01]  /*62e0*/  SHF.R.S32.HI R51, RZ, 0x18, R52 ;  /* 0x00000018ff337819 */ /* 0x000fe20000011434 */
[C---:B------:R-:W-:Y:S01]  /*62f0*/  IMAD R25, R47.reuse, R29, RZ ;  /* 0x0000001d2f197224 */ /* 0x040fe200078e02ff */
[----:B------:R-:W-:Y:S01]  /*6300*/  SHF.R.S32.HI R53, RZ, 0x18, R53 ;  /* 0x00000018ff357819 */ /* 0x000fe20000011435 */
[----:B------:R-:W-:Y:S01]  /*6310*/  IMAD R26, R47, R30, RZ ;  /* 0x0000001e2f1a7224 */ /* 0x000fe200078e02ff */
[----:B------:R-:W-:Y:S01]  /*6320*/  I2IP.S8.S32.SAT R69, R27, R22, RZ ;  /* 0x000000161b457239 */ /* 0x000fe200000014ff */
[-C--:B------:R-:W-:Y:S01]  /*6330*/  IMAD R24, R49, R50.reuse, R24 ;  /* 0x0000003231187224 */ /* 0x080fe200078e0218 */
[----:B------:R-:W-:Y:S01]  /*6340*/  SHF.L.U32 R52, R63, 0x10, RZ ;  /* 0x000000103f347819 */ /* 0x000fe200000006ff */
[----:B------:R-:W-:Y:S01]  /*6350*/  IMAD R25, R51, R50, R25 ;  /* 0x0000003233197224 */ /* 0x000fe200078e0219 */
[----:B------:R-:W-:Y:S01]  /*6360*/  I2IP.S8.S32.SAT R69, R21, R20, R69 ;  /* 0x0000001415457239 */ /* 0x000fe20000001445 */
[----:B------:R-:W-:Y:S01]  /*6370*/  IMAD R26, R53, R50, R26 ;  /* 0x00000032351a7224 */ /* 0x000fe200078e021a */
[----:B------:R-:W-:Y:S01]  /*6380*/  SHF.R.S32.HI R49, RZ, 0x18, R62 ;  /* 0x00000018ff317819 */ /* 0x000fe2000001143e */
[----:B------:R-:W-:Y:S01]  /*6390*/  IMAD R31, R47, R31, RZ ;  /* 0x0000001f2f1f7224 */ /* 0x000fe200078e02ff */
[C---:B------:R-:W-:Y:S01]  /*63a0*/  PRMT R51, R63.reuse, 0x8880, RZ ;  /* 0x000088803f337816 */ /* 0x040fe200000000ff */
[----:B------:R-:W-:Y:S01]  /*63b0*/  IMAD.SHL.U32 R53, R63, 0x100, RZ ;  /* 0x000001003f357824 */ /* 0x000fe200078e00ff */
[----:B------:R-:W-:Y:S01]  /*63c0*/  SHF.R.S32.HI R52, RZ, 0x18, R52 ;  /* 0x00000018ff347819 */ /* 0x000fe20000011434 */
[C---:B------:R-:W-:Y:S02]  /*63d0*/  IMAD R28, R47.reuse, R32, RZ ;  /* 0x000000202f1c7224 */ /* 0x040fe400078e02ff */
[----:B------:R-:W-:Y:S01]  /*63e0*/  IMAD R29, R47, R33, RZ ;  /* 0x000000212f1d7224 */ /* 0x000fe200078e02ff */
[----:B------:R-:W-:Y:S01]  /*63f0*/  SHF.R.S32.HI R53, RZ, 0x18, R53 ;  /* 0x00000018ff357819 */ /* 0x000fe20000011435 */
[-C--:B------:R-:W-:Y:S02]  /*6400*/  IMAD R31, R49, R50.reuse, R31 ;  /* 0x00000032311f7224 */ /* 0x080fe400078e021f */
[----:B------:R-:W-:Y:S02]  /*6410*/  IMAD R28, R51, R50, R28 ;  /* 0x00000032331c7224 */ /* 0x000fe400078e021c */
[----:B------:R-:W-:Y:S01]  /*6420*/  IMAD R30, R47, R34, RZ ;  /* 0x000000222f1e7224 */ /* 0x000fe200078e02ff */
[----:B------:R-:W-:Y:S01]  /*6430*/  I2IP.S8.S32.SAT R75, R31, R26, RZ ;  /* 0x0000001a1f4b7239 */ /* 0x000fe200000014ff */
[----:B------:R-:W-:Y:S02]  /*6440*/  IMAD R29, R52, R50, R29 ;  /* 0x00000032341d7224 */ /* 0x000fe400078e021d */
[----:B------:R-:W-:Y:S01]  /*6450*/  IMAD R35, R47, R35, RZ ;  /* 0x000000232f237224 */ /* 0x000fe200078e02ff */
[----:B------:R-:W-:Y:S01]  /*6460*/  I2IP.S8.S32.SAT R70, R25, R24, R75 ;  /* 0x0000001819467239 */ /* 0x000fe2000000144b */
[-C--:B------:R-:W-:Y:S01]  /*6470*/  IMAD R30, R53, R50.reuse, R30 ;  /* 0x00000032351e7224 */ /* 0x080fe200078e021e */
[----:B------:R-:W-:Y:S01]  /*6480*/  LEA R75, R100, UR49, 0x3 ;  /* 0x00000031644b7c11 */ /* 0x000fe2000f8e18ff */
[----:B------:R-:W-:Y:S05]  /*6490*/  IMAD R35, R54, R50, R35 ;  /* 0x0000003236237224 */ /* 0x000fea00078e0223 */
[----:B------:R-:W-:Y:S04]  /*64a0*/  I2IP.S8.S32.SAT R76, R35, R30, RZ ;  /* 0x0000001e234c7239 */ /* 0x000fe800000014ff */
[----:B------:R-:W-:Y:S02]  /*64b0*/  I2IP.S8.S32.SAT R71, R29, R28, R76 ;  /* 0x0000001c1d477239 */ /* 0x000fe4000000144c */
[----:B------:R-:W-:Y:S03]  /*64c0*/  @P6 SHF.L.U32 R76, R99, 0x1f, RZ ;  /* 0x0000001f634c6819 */ /* 0x000fe600000006ff */
[----:B------:R1:W-:Y:S01]  /*64d0*/  STS.128 [R112+0x2210], R68 ;  /* 0x0022104470007388 */ /* 0x0003e20000000c00 */
[----:B------:R-:W-:Y:S01]  /*64e0*/  @!PT LDS RZ, [RZ] ;  /* 0x00000000fffff984 */ /* 0x000fe20000000800 */
[----:B------:R-:W-:Y:S01]  /*64f0*/  @!PT LDS RZ, [RZ] ;  /* 0x00000000fffff984 */ /* 0x000fe20000000800 */
[----:B------:R-:W-:Y:S01]  /*6500*/  @!PT LDS RZ, [RZ] ;  /* 0x00000000fffff984 */ /* 0x000fe20000000800 */
[----:B------:R-:W-:Y:S01]  /*6510*/  @!PT LDS RZ, [RZ] ;  /* 0x00000000fffff984 */ /* 0x000fe20000000800 */
[----:B------:R2:W-:Y:S07]  /*6520*/  MEMBAR.ALL.CTA ;  /* 0x0000000000007992 */ /* 0x0005ee0000008000 */
[----:B--2---:R-:W2:Y:S02]  /*6530*/  FENCE.VIEW.ASYNC.S ;  /* 0x00000000000073c6 */ /* 0x004ea40000000000 */
[----:B--2---:R-:W-:Y:S06]  /*6540*/  BAR.SYNC.DEFER_BLOCKING 0x1, 0x80 ;  /* 0x0042000000007b1d */ /* 0x004fec0000010000 */
[----:B------:R-:W-:Y:S05]  /*6550*/  @P0 BRA `(.L_x_99) ;  /* 0x0000000000280947 */ /* 0x000fea0003800000 */
[----:B------:R-:W-:Y:S02]  /*6560*/  UIADD3 UR4, UPT, UPT, UR49, 0x2200, URZ ;  /* 0x0000220031047890 */ /* 0x000fe4000fffe0ff */
[----:B------:R-:W-:Y:S01]  /*6570*/  UIADD3 UR6, UP0, UPT, UR52, 0x680, URZ ;  /* 0x0000068034067890 */ /* 0x000fe2000ff1e0ff */
[----:B------:R-:W-:Y:S03]  /*6580*/  UMOV UR43, UR36 ;  /* 0x00000024002b7c82 */ /* 0x000fe60008000000 */
[----:B------:R-:W-:Y:S01]  /*6590*/  MOV R104, UR4 ;  /* 0x0000000400687c02 */ /* 0x000fe20008000f00 */
[----:B------:R-:W-:Y:S03]  /*65a0*/  UIADD3.X UR7, UPT, UPT, URZ, UR53, URZ, UP0, !UPT ;  /* 0x00000035ff077290 */ /* 0x000fe600087fe4ff */
[----:B------:R-:W-:Y:S11]  /*65b0*/  R2UR UR40, R104 ;  /* 0x00000000682872ca */ /* 0x000ff600000e0000 */
[----:B------:R-:W-:Y:S02]  /*65c0*/  @!UPT UIADD3 URZ, UPT, UPT, URZ, URZ, URZ ;  /* 0x000000fffffff290 */ /* 0x000fe4000fffe0ff */
[----:B------:R2:W-:Y:S01]  /*65d0*/  UTMASTG.3D [UR40], [UR6] ;  /* 0x00000028060073b5 */ /* 0x0005e20008010000 */
[----:B------:R0:W-:Y:S01]  /*65e0*/  UTMACMDFLUSH ;  /* 0x00000000000079b7 */ /* 0x0001e20000000000 */
[----:B--2---:R-:W-:Y:S04]  /*65f0*/  DEPBAR.LE SB0, 0x1 ;  /* 0x000080400000791a */ /* 0x004fe80000000000 */
.L_x_99:
[----:B------:R-:W-:Y:S05]  /*6600*/  BSYNC.RECONVERGENT B0 ;  /* 0x0000000000007941 */ /* 0x000fea0003800200 */
.L_x_98:
[----:B------:R-:W-:Y:S06]  /*6610*/  BAR.SYNC.DEFER_BLOCKING 0x1, 0x80 ;  /* 0x0042000000007b1d */ /* 0x000fec0000010000 */
[----:B------:R-:W2:Y:S01]  /*6620*/  @P6 SYNCS.PHASECHK.TRANS64.TRYWAIT P0, [R75+URZ+0x80], R76 ;  /* 0x0000804c4b0065a7 */ /* 0x000ea200080011ff */
[----:B------:R-:W-:Y:S01]  /*6630*/  BSSY B1, `(.L_x_100) ;  /* 0x000001f000017945 */ /* 0x000fe20003800000 */
[----:B--2---:R-:W-:Y:S03]  /*6640*/  @P6 SEL R55, RZ, 0x1, !P0 ;  /* 0x00000001ff376807 */ /* 0x004fe60004000000 */
[----:B------:R-:W-:Y:S05]  /*6650*/  @!P6 BRA `(.L_x_101) ;  /* 0x000000000070e947 */ /* 0x000fea0003800000 */
[----:B------:R-:W-:Y:S01]  /*6660*/  ISETP.NE.AND P1, PT, R72, RZ, PT ;  /* 0x000000ff4800720c */ /* 0x000fe20003f25270 */
[----:B------:R-:W-:Y:S01]  /*6670*/  BSSY B0, `(.L_x_102) ;  /* 0x0000008000007945 */ /* 0x000fe20003800000 */
[----:B------:R-:W-:Y:S11]  /*6680*/  ISETP.NE.AND P0, PT, R55, RZ, PT ;  /* 0x000000ff3700720c */ /* 0x000ff60003f05270 */
[----:B------:R-:W-:Y:S04]  /*6690*/  @P1 IMAD R74, R100, 0x1000, R74 ;  /* 0x00001000644a1824 */ /* 0x000fe800078e024a */
[----:B------:R-:W-:Y:S01]  /*66a0*/  @P1 IMAD.IADD R73, R73, 0x1, R74 ;  /* 0x0000000149491824 */ /* 0x000fe200078e024a */
[----:B------:R-:W-:Y:S06]  /*66b0*/  @P0 BRA `(.L_x_103) ;  /* 0x00000000000c0947 */ /* 0x000fec0003800000 */
[----:B------:R-:W-:Y:S04]  /*66c0*/  SHF.L.U32 R0, R99, 0x1f, RZ ;  /* 0x0000001f63007819 */ /* 0x000fe800000006ff */
[----:B------:R-:W2:Y:S02]  /*66d0*/  SYNCS.PHASECHK.TRANS64.TRYWAIT P0, [R75+URZ+0x80], R0 ;  /* 0x000080004b0075a7 */ /* 0x000ea400080011ff */
[----:B--2---:R-:W-:Y:S05]  /*66e0*/  @!P0 BRA `(.L_x_104) ;  /* 0x0000001800288947 */ /* 0x004fea0003800000 */
.L_x_103:
[----:B------:R-:W-:Y:S05]  /*66f0*/  BSYNC B0 ;  /* 0x0000000000007941 */ /* 0x000fea0003800000 */
.L_x_102:
[----:B------:R-:W-:Y:S01]  /*6700*/  ISETP.NE.AND P0, PT, R72, RZ, PT ;  /* 0x000000ff4800720c */ /* 0x000fe20003f05270 */
[----:B--2---:R-:W-:Y:S02]  /*6710*/  VIADD R75, R75, 0x90 ;  /* 0x000000904b4b7836 */ /* 0x004fe40000000000 */
[----:B------:R-:W-:Y:S02]  /*6720*/  IMAD.U32 R0, RZ, RZ, UR37 ;  /* 0x00000025ff007e24 */ /* 0x000fe4000f8e00ff */
[----:B------:R-:W-:Y:S03]  /*6730*/  VIADD R100, R100, 0x1 ;  /* 0x0000000164647836 */ /* 0x000fe60000000000 */
[----:B------:R-:W-:Y:S05]  /*6740*/  PRMT R0, R0, 0x654, R75 ;  /* 0x0000065400007816 */ /* 0x000fea000000004b */
[----:B------:R2:W3:Y:S04]  /*6750*/  @P0 LDS.128 R56, [R74+0x200] ;  /* 0x000200004a380984 */ /* 0x0004e80000000c00 */
[----:B------:R2:W4:Y:S01]  /*6760*/  @P0 LDS.128 R60, [R73+0x210] ;  /* 0x00021000493c0984 */ /* 0x0005220000000c00 */
        /* <DEDUP_REMOVED lines=10> */
[----:B--23--:R-:W-:Y:S02]  /*6810*/  LOP3.LUT R99, R99, R0, RZ, 0x3c, !PT ;  /* 0x0000000063637212 */ /* 0x00cfe400078e3cff */
.L_x_101:
[----:B------:R-:W-:Y:S05]  /*6820*/  BSYNC B1 ;  /* 0x0000000000017941 */ /* 0x000fea0003800000 */
.L_x_100:
[----:B------:R-:W-:Y:S05]  /*6830*/  VIADD R3, R48, 0x40 ;  /* 0x0000004030037836 */ /* 0x000fea0000000000 */
[----:B------:R-:W-:Y:S04]  /*6840*/  SHF.R.U32.HI R3, RZ, 0x15, R3 ;  /* 0x00000015ff037819 */ /* 0x000fe80000011603 */
[----:B------:R-:W-:Y:S11]  /*6850*/  LOP3.LUT P0, RZ, R3, 0x3, R96, 0x48, !PT ;  /* 0x0000000303ff7812 */ /* 0x000ff60007804860 */
[----:B------:R-:W-:Y:S02]  /*6860*/  @!UPT UIADD3 URZ, UPT, UPT, URZ, URZ, URZ ;  /* 0x000000fffffff290 */ /* 0x000fe4000fffe0ff */
[----:B------:R-:W-:Y:S05]  /*6870*/  @!P0 BRA `(.L_x_105) ;  /* 0x0000000000408947 */ /* 0x000fea0003800000 */
[----:B------:R-:W2:Y:S01]  /*6880*/  LDCU.64 UR8, c[0x4][0x70] ;  /* 0x01000e00ff0877ac */ /* 0x000ea20008000a00 */
[----:B------:R-:W-:Y:S01]  /*6890*/  MOV R3, 0x0 ;  /* 0x0000000000037802 */ /* 0x000fe20000000f00 */
[----:B------:R-:W-:Y:S02]  /*68a0*/  HFMA2 R12, -RZ, RZ, 0, 5.9604644775390625e-08 ;  /* 0x00000001ff0c7431 */ /* 0x000fe400000001ff */
[----:B------:R-:W-:Y:S02]  /*68b0*/  IMAD.MOV.U32 R8, RZ, RZ, 0x192 ;  /* 0x00000192ff087424 */ /* 0x000fe400078e00ff */
[----:B------:R-:W-:Y:S01]  /*68c0*/  IMAD.MOV.U32 R13, RZ, RZ, RZ ;  /* 0x000000ffff0d7224 */ /* 0x000fe200078e00ff */
[----:B------:R-:W3:Y:S01]  /*68d0*/  LDCU.64 UR6, c[0x4][0x78] ;  /* 0x01000f00ff0677ac */ /* 0x000ee20008000a00 */
[----:B------:R-:W1:Y:S01]  /*68e0*/  LDC.64 R2, c[0x4][R3] ;  /* 0x0100000003027b82 */ /* 0x000e620000000a00 */
[----:B------:R-:W5:Y:S01]  /*68f0*/  LDCU.64 UR4, c[0x4][0x10] ;  /* 0x01000200ff0477ac */ /* 0x000f620008000a00 */
[----:B--2---:R-:W-:Y:S01]  /*6900*/  MOV R5, UR9 ;  /* 0x0000000900057c02 */ /* 0x004fe20008000f00 */
[----:B------:R-:W-:Y:S01]  /*6910*/  IMAD.U32 R4, RZ, RZ, UR8 ;  /* 0x00000008ff047e24 */ /* 0x000fe2000f8e00ff */
[----:B---3--:R-:W-:Y:S01]  /*6920*/  MOV R7, UR7 ;  /* 0x0000000700077c02 */ /* 0x008fe20008000f00 */
[----:B------:R-:W-:Y:S01]  /*6930*/  IMAD.U32 R6, RZ, RZ, UR6 ;  /* 0x00000006ff067e24 */ /* 0x000fe2000f8e00ff */
[----:B-----5:R-:W-:Y:S01]  /*6940*/  MOV R11, UR5 ;  /* 0x00000005000b7c02 */ /* 0x020fe20008000f00 */
[----:B------:R-:W-:Y:S02]  /*6950*/  IMAD.U32 R10, RZ, RZ, UR4 ;  /* 0x00000004ff0a7e24 */ /* 0x000fe4000f8e00ff */
[----:B------:R-:W-:Y:S07]  /*6960*/  LEPC R20, `(.L_x_105) ;  /* 0x000000001014794e */ /* 0x000fee0000000000 */
[----:B-1--4-:R-:W-:Y:S05]  /*6970*/  CALL.ABS.NOINC R2 ;  /* 0x0000000002007343 */ /* 0x012fea0003c00000 */
.L_x_105:
[----:B------:R-:W-:Y:S01]  /*6980*/  ISETP.NE.AND P0, PT, R105, RZ, PT ;  /* 0x000000ff6900720c */ /* 0x000fe20003f05270 */
[----:B------:R-:W-:Y:S05]  /*6990*/  WARPSYNC.ALL ;  /* 0x0000000000007948 */ /* 0x000fea0003800000 */
[----:B------:R-:W-:Y:S01]  /*69a0*/  IMAD.SHL.U32 R80, R57, 0x100, RZ ;  /* 0x0000010039507824 */ /* 0x000fe200078e00ff */
[----:B------:R-:W-:Y:S01]  /*69b0*/  R2UR UR4, R48 ;  /* 0x00000000300472ca */ /* 0x000fe200000e0000 */
[----:B------:R-:W-:Y:S01]  /*69c0*/  IMAD.SHL.U32 R74, R59, 0x100, RZ ;  /* 0x000001003b4a7824 */ /* 0x000fe200078e00ff */
[C---:B------:R-:W-:Y:S01]  /*69d0*/  SHF.L.U32 R51, R56.reuse, 0x10, RZ ;  /* 0x0000001038337819 */ /* 0x040fe200000006ff */
[----:B-1--4-:R-:W-:Y:S01]  /*69e0*/  IMAD.SHL.U32 R68, R61, 0x100, RZ ;  /* 0x000001003d447824 */ /* 0x012fe200078e00ff */
[C---:B------:R-:W-:Y:S01]  /*69f0*/  PRMT R49, R56.reuse, 0x8880, RZ ;  /* 0x0000888038317816 */ /* 0x040fe200000000ff */
[----:B------:R-:W-:Y:S01]  /*6a00*/  BSSY.RECONVERGENT B0, `(.L_x_106) ;  /* 0x000009e000007945 */ /* 0x000fe20003800200 */
[----:B------:R-:W-:Y:S02]  /*6a10*/  SHF.L.U32 R53, R56, 0x8, RZ ;  /* 0x0000000838357819 */ /* 0x000fe400000006ff */
[----:B------:R-:W-:Y:S02]  /*6a20*/  SHF.R.S32.HI R51, RZ, 0x18, R51 ;  /* 0x00000018ff337819 */ /* 0x000fe40000011433 */
[C---:B------:R-:W-:Y:S02]  /*6a30*/  PRMT R82, R57.reuse, 0x8880, RZ ;  /* 0x0000888039527816 */ /* 0x040fe400000000ff */
[----:B------:R-:W-:Y:S01]  /*6a40*/  SHF.R.S32.HI R53, RZ, 0x18, R53 ;  /* 0x00000018ff357819 */ /* 0x000fe20000011435 */
[----:B------:R-:W-:Y:S01]  /*6a50*/  LDTM.16dp32bit_t0_t15.x32 R4, tmem[UR4+0x40] ;  /* 0x00004004000479ee */ /* 0x000fe20008a80000 */
[----:B------:R-:W1:Y:S01]  /*6a60*/  LDTM.16dp32bit_t16_t31.x32 R4, tmem[UR4+0x60] ;  /* 0x00006004000479ee */ /* 0x000e620008aa0000 */
[----:B------:R-:W-:Y:S01]  /*6a70*/  NOP ;  /* 0x0000000000007918 */ /* 0x000fe20000000000 */
[----:B------:R-:W-:Y:S02]  /*6a80*/  R2UR UR5, R108 ;  /* 0x000000006c0572ca */ /* 0x000fe400000e0000 */
[----:B------:R-:W-:Y:S02]  /*6a90*/  SHF.R.S32.HI R52, RZ, 0x18, R56 ;  /* 0x00000018ff347819 */ /* 0x000fe40000011438 */
[----:B------:R-:W-:Y:S02]  /*6aa0*/  SHF.L.U32 R81, R57, 0x10, RZ ;  /* 0x0000001039517819 */ /* 0x000fe400000006ff */
[C---:B------:R-:W-:Y:S02]  /*6ab0*/  PRMT R79, R58.reuse, 0x8880, RZ ;  /* 0x000088803a4f7816 */ /* 0x040fe400000000ff */
[----:B------:R-:W-:Y:S02]  /*6ac0*/  SHF.R.S32.HI R54, RZ, 0x18, R57 ;  /* 0x00000018ff367819 */ /* 0x000fe40000011439 */
[----:B------:R-:W-:Y:S02]  /*6ad0*/  SHF.L.U32 R78, R58, 0x10, RZ ;  /* 0x000000103a4e7819 */ /* 0x000fe400000006ff */
[C---:B------:R-:W-:Y:S01]  /*6ae0*/  PRMT R76, R59.reuse, 0x8880, RZ ;  /* 0x000088803b4c7816 */ /* 0x040fe200000000ff */
[----:B------:R-:W-:Y:S01]  /*6af0*/  UIADD3 UR5, UPT, UPT, UR5, 0xf0, URZ ;  /* 0x000000f005057890 */ /* 0x000fe2000fffe0ff */
[----:B------:R-:W-:Y:S02]  /*6b00*/  SHF.R.S32.HI R55, RZ, 0x18, R58 ;  /* 0x00000018ff377819 */ /* 0x000fe4000001143a */
[----:B------:R-:W-:Y:S01]  /*6b10*/  SHF.L.U32 R75, R59, 0x10, RZ ;  /* 0x000000103b4b7819 */ /* 0x000fe200000006ff */
[----:B------:R-:W-:Y:S01]  /*6b20*/  UPRMT UR5, UR37, 0x654, UR5 ;  /* 0x0000065425057896 */ /* 0x000fe20008000005 */
[C---:B------:R-:W-:Y:S02]  /*6b30*/  PRMT R73, R60.reuse, 0x8880, RZ ;  /* 0x000088803c497816 */ /* 0x040fe400000000ff */
[----:B------:R-:W-:Y:S01]  /*6b40*/  SHF.R.S32.HI R56, RZ, 0x18, R59 ;  /* 0x00000018ff387819 */ /* 0x000fe2000001143b */
[C---:B-1----:R-:W-:Y:S01]  /*6b50*/  IMAD R4, R47.reuse, R4, RZ ;  /* 0x000000042f047224 */ /* 0x042fe200078e02ff */
[----:B------:R-:W-:Y:S01]  /*6b60*/  SHF.L.U32 R72, R60, 0x10, RZ ;  /* 0x000000103c487819 */ /* 0x000fe200000006ff */
[----:B------:R-:W-:Y:S01]  /*6b70*/  IMAD R5, R47, R5, RZ ;  /* 0x000000052f057224 */ /* 0x000fe200078e02ff */
[----:B------:R-:W-:Y:S01]  /*6b80*/  PRMT R70, R61, 0x8880, RZ ;  /* 0x000088803d467816 */ /* 0x000fe200000000ff */
[----:B------:R-:W-:Y:S01]  /*6b90*/  IMAD R6, R47, R6, RZ ;  /* 0x000000062f067224 */ /* 0x000fe200078e02ff */
[----:B------:R-:W-:Y:S01]  /*6ba0*/  SYNCS.ARRIVE.TRANS64.RED.A1T0 RZ, [UR5], RZ ;  /* 0x000000ffffff79a7 */ /* 0x000fe20008100405 */
[----:B------:R-:W-:Y:S01]  /*6bb0*/  IMAD R4, R49, R50, R4 ;  /* 0x0000003231047224 */ /* 0x000fe200078e0204 */
[----:B------:R-:W-:Y:S01]  /*6bc0*/  MOV R49, R82 ;  /* 0x0000005200317202 */ /* 0x000fe20000000f00 */
[----:B------:R-:W-:Y:S01]  /*6bd0*/  IMAD R7, R47, R7, RZ ;  /* 0x000000072f077224 */ /* 0x000fe200078e02ff */
[----:B------:R-:W-:Y:S01]  /*6be0*/  SHF.R.S32.HI R57, RZ, 0x18, R60 ;  /* 0x00000018ff397819 */ /* 0x000fe2000001143c */
[-C--:B------:R-:W-:Y:S01]  /*6bf0*/  IMAD R5, R51, R50.reuse, R5 ;  /* 0x0000003233057224 */ /* 0x080fe200078e0205 */
[----:B------:R-:W-:Y:S01]  /*6c00*/  SHF.R.S32.HI R51, RZ, 0x18, R81 ;  /* 0x00000018ff337819 */ /* 0x000fe20000011451 */
[----:B------:R-:W-:Y:S01]  /*6c10*/  IMAD R6, R53, R50, R6 ;  /* 0x0000003235067224 */ /* 0x000fe200078e0206 */
[----:B------:R-:W-:Y:S01]  /*6c20*/  SHF.R.S32.HI R53, RZ, 0x18, R80 ;  /* 0x00000018ff357819 */ /* 0x000fe20000011450 */
[----:B------:R-:W-:Y:S01]  /*6c30*/  IMAD R8, R47, R8, RZ ;  /* 0x000000082f087224 */ /* 0x000fe200078e02ff */
[----:B------:R-:W-:Y:S01]  /*6c40*/  SHF.L.U32 R69, R61, 0x10, RZ ;  /* 0x000000103d457819 */ /* 0x000fe200000006ff */
[----:B------:R-:W-:Y:S01]  /*6c50*/  IMAD R7, R52, R50, R7 ;  /* 0x0000003234077224 */ /* 0x000fe200078e0207 */
[----:B------:R-:W-:Y:S01]  /*6c60*/  SHF.R.S32.HI R52, RZ, 0x18, R75 ;  /* 0x00000018ff347819 */ /* 0x000fe2000001144b */
[C---:B------:R-:W-:Y:S01]  /*6c70*/  IMAD R9, R47.reuse, R9, RZ ;  /* 0x000000092f097224 */ /* 0x040fe200078e02ff */
[----:B------:R-:W-:Y:S01]  /*6c80*/  PRMT R67, R62, 0x8880, RZ ;  /* 0x000088803e437816 */ /* 0x000fe200000000ff */
[----:B------:R-:W-:Y:S01]  /*6c90*/  IMAD R10, R47, R10, RZ ;  /* 0x0000000a2f0a7224 */ /* 0x000fe200078e02ff */
[----:B------:R-:W-:Y:S01]  /*6ca0*/  I2IP.S8.S32.SAT R108, R7, R6, RZ ;  /* 0x00000006076c7239 */ /* 0x000fe200000014ff */
[----:B------:R-:W-:Y:S01]  /*6cb0*/  IMAD R8, R49, R50, R8 ;  /* 0x0000003231087224 */ /* 0x000fe200078e0208 */
[----:B------:R-:W-:Y:S01]  /*6cc0*/  MOV R49, R79 ;  /* 0x0000004f00317202 */ /* 0x000fe20000000f00 */
[----:B------:R-:W-:Y:S01]  /*6cd0*/  IMAD R11, R47, R11, RZ ;  /* 0x0000000b2f0b7224 */ /* 0x000fe200078e02ff */
[----:B------:R-:W-:Y:S01]  /*6ce0*/  I2IP.S8.S32.SAT R108, R5, R4, R108 ;  /* 0x00000004056c7239 */ /* 0x000fe2000000146c */
[-C--:B------:R-:W-:Y:S01]  /*6cf0*/  IMAD R9, R51, R50.reuse, R9 ;  /* 0x0000003233097224 */ /* 0x080fe200078e0209 */
[----:B------:R-:W-:Y:S01]  /*6d00*/  SHF.R.S32.HI R51, RZ, 0x18, R78 ;  /* 0x00000018ff337819 */ /* 0x000fe2000001144e */
[----:B------:R-:W-:Y:S01]  /*6d10*/  IMAD R10, R53, R50, R10 ;  /* 0x00000032350a7224 */ /* 0x000fe200078e020a */
[----:B------:R-:W-:Y:S01]  /*6d20*/  SHF.R.S32.HI R53, RZ, 0x18, R74 ;  /* 0x00000018ff357819 */ /* 0x000fe2000001144a */
[C---:B------:R-:W-:Y:S01]  /*6d30*/  IMAD R12, R47.reuse, R12, RZ ;  /* 0x0000000c2f0c7224 */ /* 0x040fe200078e02ff */
[----:B------:R-:W-:Y:S01]  /*6d40*/  SHF.L.U32 R77, R58, 0x8, RZ ;  /* 0x000000083a4d7819 */ /* 0x000fe200000006ff */
[-C--:B------:R-:W-:Y:S01]  /*6d50*/  IMAD R11, R54, R50.reuse, R11 ;  /* 0x00000032360b7224 */ /* 0x080fe200078e020b */
[----:B------:R-:W-:Y:S01]  /*6d60*/  SHF.R.S32.HI R58, RZ, 0x18, R61 ;  /* 0x00000018ff3a7819 */ /* 0x000fe2000001143d */
[----:B------:R-:W-:Y:S01]  /*6d70*/  IMAD R13, R47, R13, RZ ;  /* 0x0000000d2f0d7224 */ /* 0x000fe200078e02ff */
[----:B------:R-:W-:Y:S01]  /*6d80*/  SHF.L.U32 R66, R62, 0x10, RZ ;  /* 0x000000103e427819 */ /* 0x000fe200000006ff */
[----:B------:R-:W-:Y:S01]  /*6d90*/  IMAD R12, R49, R50, R12 ;  /* 0x00000032310c7224 */ /* 0x000fe200078e020c */
[----:B------:R-:W-:Y:S01]  /*6da0*/  SHF.R.S32.HI R49, RZ, 0x18, R77 ;  /* 0x00000018ff317819 */ /* 0x000fe2000001144d */
[----:B------:R-:W-:Y:S01]  /*6db0*/  IMAD R14, R47, R14, RZ ;  /* 0x0000000e2f0e7224 */ /* 0x000fe200078e02ff */
[----:B------:R-:W-:Y:S01]  /*6dc0*/  I2IP.S8.S32.SAT R109, R11, R10, RZ ;  /* 0x0000000a0b6d7239 */ /* 0x000fe200000014ff */
[----:B------:R-:W-:Y:S01]  /*6dd0*/  IMAD R15, R47, R15, RZ ;  /* 0x0000000f2f0f7224 */ /* 0x000fe200078e02ff */
[----:B------:R-:W-:Y:S01]  /*6de0*/  PRMT R64, R63, 0x8880, RZ ;  /* 0x000088803f407816 */ /* 0x000fe200000000ff */
[----:B------:R-:W-:Y:S01]  /*6df0*/  IMAD R13, R51, R50, R13 ;  /* 0x00000032330d7224 */ /* 0x000fe200078e020d */
[----:B------:R-:W-:Y:S01]  /*6e00*/  MOV R51, R76 ;  /* 0x0000004c00337202 */ /* 0x000fe20000000f00 */
[----:B------:R-:W-:Y:S01]  /*6e10*/  IMAD R16, R47, R16, RZ ;  /* 0x000000102f107224 */ /* 0x000fe200078e02ff */
[----:B------:R-:W-:Y:S01]  /*6e20*/  I2IP.S8.S32.SAT R109, R9, R8, R109 ;  /* 0x00000008096d7239 */ /* 0x000fe2000000146d */
[-C--:B------:R-:W-:Y:S01]  /*6e30*/  IMAD R14, R49, R50.reuse, R14 ;  /* 0x00000032310e7224 */ /* 0x080fe200078e020e */
[----:B------:R-:W-:Y:S01]  /*6e40*/  SHF.R.S32.HI R59, RZ, 0x18, R62 ;  /* 0x00000018ff3b7819 */ /* 0x000fe2000001143e */
[----:B------:R-:W-:Y:S01]  /*6e50*/  IMAD R17, R47, R17, RZ ;  /* 0x000000112f117224 */ /* 0x000fe200078e02ff */
[----:B------:R-:W-:Y:S01]  /*6e60*/  SHF.L.U32 R71, R60, 0x8, RZ ;  /* 0x000000083c477819 */ /* 0x000fe200000006ff */
[----:B------:R-:W-:Y:S01]  /*6e70*/  IMAD R15, R55, R50, R15 ;  /* 0x00000032370f7224 */ /* 0x000fe200078e020f */
[----:B------:R-:W-:Y:S01]  /*6e80*/  SHF.R.S32.HI R60, RZ, 0x18, R63 ;  /* 0x00000018ff3c7819 */ /* 0x000fe2000001143f */
[----:B------:R-:W-:Y:S01]  /*6e90*/  IMAD R18, R47, R18, RZ ;  /* 0x000000122f127224 */ /* 0x000fe200078e02ff */
[----:B------:R-:W-:Y:S01]  /*6ea0*/  SHF.L.U32 R65, R62, 0x8, RZ ;  /* 0x000000083e417819 */ /* 0x000fe200000006ff */
[----:B------:R-:W-:Y:S01]  /*6eb0*/  IMAD R16, R51, R50, R16 ;  /* 0x0000003233107224 */ /* 0x000fe200078e0210 */
[----:B------:R-:W-:Y:S01]  /*6ec0*/  I2IP.S8.S32.SAT R110, R15, R14, RZ ;  /* 0x0000000e0f6e7239 */ /* 0x000fe200000014ff */
[----:B------:R-:W-:Y:S01]  /*6ed0*/  IMAD R19, R47, R19, RZ ;  /* 0x000000132f137224 */ /* 0x000fe200078e02ff */
[----:B------:R-:W-:Y:S01]  /*6ee0*/  SHF.R.S32.HI R51, RZ, 0x18, R72 ;  /* 0x00000018ff337819 */ /* 0x000fe20000011448 */
[----:B------:R-:W-:Y:S01]  /*6ef0*/  IMAD R17, R52, R50, R17 ;  /* 0x0000003234117224 */ /* 0x000fe200078e0211 */
[----:B------:R-:W-:Y:S01]  /*6f00*/  I2IP.S8.S32.SAT R110, R13, R12, R110 ;  /* 0x0000000c0d6e7239 */ /* 0x000fe2000000146e */
[----:B------:R-:W-:Y:S01]  /*6f10*/  IMAD R0, R47, R20, RZ ;  /* 0x000000142f007224 */ /* 0x000fe200078e02ff */
[----:B------:R-:W-:Y:S01]  /*6f20*/  SHF.R.S32.HI R52, RZ, 0x18, R71 ;  /* 0x00000018ff347819 */ /* 0x000fe20000011447 */
[-C--:B------:R-:W-:Y:S01]  /*6f30*/  IMAD R18, R53, R50.reuse, R18 ;  /* 0x0000003235127224 */ /* 0x080fe200078e0212 */
[----:B------:R-:W-:Y:S01]  /*6f40*/  SHF.R.S32.HI R53, RZ, 0x18, R68 ;  /* 0x00000018ff357819 */ /* 0x000fe20000011444 */
[----:B------:R-:W-:Y:S01]  /*6f50*/  IMAD.MOV.U32 R49, RZ, RZ, R73 ;  /* 0x000000ffff317224 */ /* 0x000fe200078e0049 */
[----:B------:R-:W-:Y:S01]  /*6f60*/  SHF.L.U32 R62, R63, 0x10, RZ ;  /* 0x000000103f3e7819 */ /* 0x000fe200000006ff */
[C---:B------:R-:W-:Y:S02]  /*6f70*/  IMAD R2, R47.reuse, R21, RZ ;  /* 0x000000152f027224 */ /* 0x040fe400078e02ff */
[----:B------:R-:W-:Y:S02]  /*6f80*/  IMAD R19, R56, R50, R19 ;  /* 0x0000003238137224 */ /* 0x000fe400078e0213 */
[----:B------:R-:W-:Y:S02]  /*6f90*/  IMAD R3, R47, R22, RZ ;  /* 0x000000162f037224 */ /* 0x000fe400078e02ff */
[----:B------:R-:W-:Y:S01]  /*6fa0*/  IMAD R0, R49, R50, R0 ;  /* 0x0000003231007224 */ /* 0x000fe200078e0200 */
[----:B------:R-:W-:Y:S01]  /*6fb0*/  I2IP.S8.S32.SAT R111, R19, R18, RZ ;  /* 0x00000012136f7239 */ /* 0x000fe200000014ff */
[----:B------:R-:W-:Y:S01]  /*6fc0*/  IMAD R23, R47, R23, RZ ;  /* 0x000000172f177224 */ /* 0x000fe200078e02ff */
[----:B------:R-:W-:Y:S01]  /*6fd0*/  MOV R49, R70 ;  /* 0x0000004600317202 */ /* 0x000fe20000000f00 */
[----:B------:R-:W-:Y:S01]  /*6fe0*/  IMAD R2, R51, R50, R2 ;  /* 0x0000003233027224 */ /* 0x000fe200078e0202 */
[----:B------:R-:W-:Y:S01]  /*6ff0*/  I2IP.S8.S32.SAT R111, R17, R16, R111 ;  /* 0x00000010116f7239 */ /* 0x000fe2000000146f */
[C---:B------:R-:W-:Y:S01]  /*7000*/  IMAD R20, R47.reuse, R24, RZ ;  /* 0x000000182f147224 */ /* 0x040fe200078e02ff */
[----:B------:R-:W-:Y:S01]  /*7010*/  SHF.R.S32.HI R51, RZ, 0x18, R69 ;  /* 0x00000018ff337819 */ /* 0x000fe20000011445 */
[-C--:B------:R-:W-:Y:S01]  /*7020*/  IMAD R3, R52, R50.reuse, R3 ;  /* 0x0000003234037224 */ /* 0x080fe200078e0203 */
[----:B------:R-:W-:Y:S01]  /*7030*/  SHF.R.S32.HI R52, RZ, 0x18, R62 ;  /* 0x00000018ff347819 */ /* 0x000fe2000001143e */
[----:B------:R-:W-:Y:S01]  /*7040*/  IMAD R21, R47, R25, RZ ;  /* 0x000000192f157224 */ /* 0x000fe200078e02ff */
[----:B------:R1:W-:Y:S01]  /*7050*/  STS.128 [R95+UR49+0x3200], R108 ;  /* 0x0032006c5f007988 */ /* 0x0003e20008000c31 */
[----:B------:R-:W-:Y:S02]  /*7060*/  IMAD R23, R57, R50, R23 ;  /* 0x0000003239177224 */ /* 0x000fe400078e0217 */
[----:B------:R-:W-:Y:S02]  /*7070*/  IMAD R22, R47, R26, RZ ;  /* 0x0000001a2f167224 */ /* 0x000fe400078e02ff */
[-C--:B------:R-:W-:Y:S01]  /*7080*/  IMAD R20, R49, R50.reuse, R20 ;  /* 0x0000003231147224 */ /* 0x080fe200078e0214 */
[----:B------:R-:W-:Y:S01]  /*7090*/  I2IP.S8.S32.SAT R113, R23, R3, RZ ;  /* 0x0000000317717239 */ /* 0x000fe200000014ff */
[----:B------:R-:W-:Y:S01]  /*70a0*/  IMAD R27, R47, R27, RZ ;  /* 0x0000001b2f1b7224 */ /* 0x000fe200078e02ff */
[----:B------:R-:W-:Y:S01]  /*70b0*/  MOV R49, R67 ;  /* 0x0000004300317202 */ /* 0x000fe20000000f00 */
[----:B------:R-:W-:Y:S01]  /*70c0*/  IMAD R21, R51, R50, R21 ;  /* 0x0000003233157224 */ /* 0x000fe200078e0215 */
[----:B------:R-:W-:Y:S01]  /*70d0*/  I2IP.S8.S32.SAT R116, R2, R0, R113 ;  /* 0x0000000002747239 */ /* 0x000fe20000001471 */
[----:B------:R-:W-:Y:S01]  /*70e0*/  IMAD R24, R47, R28, RZ ;  /* 0x0000001c2f187224 */ /* 0x000fe200078e02ff */
[----:B------:R-:W-:Y:S01]  /*70f0*/  SHF.R.S32.HI R51, RZ, 0x18, R66 ;  /* 0x00000018ff337819 */ /* 0x000fe20000011442 */
[-C--:B------:R-:W-:Y:S01]  /*7100*/  IMAD R22, R53, R50.reuse, R22 ;  /* 0x0000003235167224 */ /* 0x080fe200078e0216 */
[----:B------:R-:W-:Y:S01]  /*7110*/  IADD3 R113, PT, PT, R44, 0x1, RZ ;  /* 0x000000012c717810 */ /* 0x000fe20007ffe0ff */
[-C--:B------:R-:W-:Y:S02]  /*7120*/  IMAD R27, R58, R50.reuse, R27 ;  /* 0x000000323a1b7224 */ /* 0x080fe400078e021b */
[----:B------:R-:W-:Y:S02]  /*7130*/  IMAD R25, R47, R29, RZ ;  /* 0x0000001d2f197224 */ /* 0x000fe400078e02ff */
[----:B------:R-:W-:Y:S01]  /*7140*/  IMAD R24, R49, R50, R24 ;  /* 0x0000003231187224 */ /* 0x000fe200078e0218 */
[----:B------:R-:W-:Y:S01]  /*7150*/  SHF.R.S32.HI R49, RZ, 0x18, R65 ;  /* 0x00000018ff317819 */ /* 0x000fe20000011441 */
[----:B------:R-:W-:Y:S01]  /*7160*/  IMAD R26, R47, R30, RZ ;  /* 0x0000001e2f1a7224 */ /* 0x000fe200078e02ff */
[----:B------:R-:W-:Y:S01]  /*7170*/  I2IP.S8.S32.SAT R117, R27, R22, RZ ;  /* 0x000000161b757239 */ /* 0x000fe200000014ff */
[----:B------:R-:W-:Y:S02]  /*7180*/  IMAD.SHL.U32 R61, R63, 0x100, RZ ;  /* 0x000001003f3d7824 */ /* 0x000fe400078e00ff */
[----:B------:R-:W-:Y:S01]  /*7190*/  IMAD R31, R47, R31, RZ ;  /* 0x0000001f2f1f7224 */ /* 0x000fe200078e02ff */
[----:B------:R-:W-:Y:S01]  /*71a0*/  I2IP.S8.S32.SAT R117, R21, R20, R117 ;  /* 0x0000001415757239 */ /* 0x000fe20000001475 */
[----:B------:R-:W-:Y:S01]  /*71b0*/  IMAD R25, R51, R50, R25 ;  /* 0x0000003233197224 */ /* 0x000fe200078e0219 */
[----:B------:R-:W-:Y:S01]  /*71c0*/  MOV R51, R64 ;  /* 0x0000004000337202 */ /* 0x000fe20000000f00 */
[----:B------:R-:W-:Y:S01]  /*71d0*/  IMAD R28, R47, R32, RZ ;  /* 0x000000202f1c7224 */ /* 0x000fe200078e02ff */
[----:B------:R-:W-:Y:S01]  /*71e0*/  SHF.R.S32.HI R53, RZ, 0x18, R61 ;  /* 0x00000018ff357819 */ /* 0x000fe2000001143d */
[-C--:B------:R-:W-:Y:S02]  /*71f0*/  IMAD R26, R49, R50.reuse, R26 ;  /* 0x00000032311a7224 */ /* 0x080fe400078e021a */
[----:B------:R-:W-:Y:S02]  /*7200*/  IMAD R29, R47, R33, RZ ;  /* 0x000000212f1d7224 */ /* 0x000fe400078e02ff */
[-C--:B------:R-:W-:Y:S02]  /*7210*/  IMAD R31, R59, R50.reuse, R31 ;  /* 0x000000323b1f7224 */ /* 0x080fe400078e021f */
[----:B------:R-:W-:Y:S02]  /*7220*/  IMAD R28, R51, R50, R28 ;  /* 0x00000032331c7224 */ /* 0x000fe400078e021c */
[----:B------:R-:W-:Y:S01]  /*7230*/  IMAD R30, R47, R34, RZ ;  /* 0x000000222f1e7224 */ /* 0x000fe200078e02ff */
[----:B------:R-:W-:Y:S01]  /*7240*/  I2IP.S8.S32.SAT R114, R31, R26, RZ ;  /* 0x0000001a1f727239 */ /* 0x000fe200000014ff */
[----:B------:R-:W-:Y:S02]  /*7250*/  IMAD R29, R52, R50, R29 ;  /* 0x00000032341d7224 */ /* 0x000fe400078e021d */
[----:B------:R-:W-:Y:S01]  /*7260*/  IMAD R35, R47, R35, RZ ;  /* 0x000000232f237224 */ /* 0x000fe200078e02ff */
[----:B------:R-:W-:Y:S01]  /*7270*/  I2IP.S8.S32.SAT R118, R25, R24, R114 ;  /* 0x0000001819767239 */ /* 0x000fe20000001472 */
[-C--:B------:R-:W-:Y:S02]  /*7280*/  IMAD R30, R53, R50.reuse, R30 ;  /* 0x00000032351e7224 */ /* 0x080fe400078e021e */
[----:B------:R-:W-:Y:S05]  /*7290*/  IMAD R35, R60, R50, R35 ;  /* 0x000000323c237224 */ /* 0x000fea00078e0223 */
[----:B------:R-:W-:Y:S04]  /*72a0*/  I2IP.S8.S32.SAT R115, R35, R30, RZ ;  /* 0x0000001e23737239 */ /* 0x000fe800000014ff */
[----:B------:R-:W-:Y:S05]  /*72b0*/  I2IP.S8.S32.SAT R119, R29, R28, R115 ;  /* 0x0000001c1d777239 */ /* 0x000fea0000001473 */
        /* <DEDUP_REMOVED lines=9> */
[----:B------:R-:W-:Y:S02]  /*7350*/  UIADD3 UR8, UP0, UPT, UR52, 0x680, URZ ;  /* 0x0000068034087890 */ /* 0x000fe4000ff1e0ff */
[----:B------:R-:W-:Y:S02]  /*7360*/  UIADD3 UR5, UPT, UPT, UR41, 0x40, URZ ;  /* 0x0000004029057890 */ /* 0x000fe4000fffe0ff */
[----:B------:R-:W-:Y:S02]  /*7370*/  UIADD3 UR4, UPT, UPT, UR49, 0x3200, URZ ;  /* 0x0000320031047890 */ /* 0x000fe4000fffe0ff */
[----:B------:R-:W-:Y:S01]  /*7380*/  UIADD3.X UR9, UPT, UPT, URZ, UR53, URZ, UP0, !UPT ;  /* 0x00000035ff097290 */ /* 0x000fe200087fe4ff */
[----:B------:R-:W-:Y:S01]  /*7390*/  UMOV UR6, UR42 ;  /* 0x0000002a00067c82 */ /* 0x000fe20008000000 */
[----:B------:R-:W-:Y:S07]  /*73a0*/  UMOV UR7, UR36 ;  /* 0x0000002400077c82 */ /* 0x000fee0008000000 */
[----:B------:R2:W-:Y:S01]  /*73b0*/  UTMASTG.3D [UR4], [UR8] ;  /* 0x00000004080073b5 */ /* 0x0005e20008010000 */
[----:B------:R0:W-:Y:S01]  /*73c0*/  UTMACMDFLUSH ;  /* 0x00000000000079b7 */ /* 0x0001e20000000000 */
[----:B--2---:R-:W-:Y:S04]  /*73d0*/  DEPBAR.LE SB0, 0x1 ;  /* 0x000080400000791a */ /* 0x004fe80000000000 */
.L_x_107:
[----:B------:R-:W-:Y:S05]  /*73e0*/  BSYNC.RECONVERGENT B0 ;  /* 0x0000000000007941 */ /* 0x000fea0003800200 */
.L_x_106:
[----:B------:R-:W-:Y:S01]  /*73f0*/  BAR.SYNC.DEFER_BLOCKING 0x1, 0x80 ;  /* 0x0042000000007b1d */ /* 0x000fe20000010000 */
[----:B------:R-:W-:Y:S01]  /*7400*/  ISETP.NE.AND P2, PT, R106, RZ, PT ;  /* 0x000000ff6a00720c */ /* 0x000fe20003f45270 */
[----:B------:R-:W-:Y:S01]  /*7410*/  IMAD.IADD R20, R43, 0x1, R83 ;  /* 0x000000012b147824 */ /* 0x000fe200078e0253 */
[----:B------:R-:W-:Y:S01]  /*7420*/  ISETP.NE.AND P0, PT, R107, 0x2, PT ;  /* 0x000000026b00780c */ /* 0x000fe20003f05270 */
[----:B------:R-:W-:Y:S01]  /*7430*/  IMAD.IADD R21, R45, 0x1, R90 ;  /* 0x000000012d157824 */ /* 0x000fe200078e025a */
[----:B------:R-:W-:Y:S02]  /*7440*/  ISETP.NE.AND P1, PT, R113, 0x4, PT ;  /* 0x000000047100780c */ /* 0x000fe40003f25270 */
[----:B------:R-:W-:Y:S02]  /*7450*/  SEL R0, RZ, 0x1, P0 ;  /* 0x00000001ff007807 */ /* 0x000fe40000000000 */
[----:B------:R-:W-:Y:S02]  /*7460*/  SEL R3, RZ, 0x1, P1 ;  /* 0x00000001ff037807 */ /* 0x000fe40000800000 */
[----:B------:R-:W-:Y:S02]  /*7470*/  LOP3.LUT R101, R101, R0, RZ, 0x3c, !PT ;  /* 0x0000000065657212 */ /* 0x000fe400078e3cff */
[----:B------:R-:W-:Y:S02]  /*7480*/  LOP3.LUT R102, R102, R3, RZ, 0x3c, !PT ;  /* 0x0000000366667212 */ /* 0x000fe400078e3cff */
[----:B------:R-:W-:Y:S02]  /*7490*/  @P2 R2UR UR36, R98 ;  /* 0x00000000622422ca */ /* 0x000fe400000e0000 */
[----:B------:R-:W-:Y:S02]  /*74a0*/  SEL R107, R107, RZ, P0 ;  /* 0x000000ff6b6b7207 */ /* 0x000fe40000000000 */
[----:B------:R-:W-:Y:S01]  /*74b0*/  SEL R44, R113, RZ, P1 ;  /* 0x000000ff712c7207 */ /* 0x000fe20000800000 */
[----:B------:R-:W-:Y:S10]  /*74c0*/  @P2 BRA `(.L_x_108) ;  /* 0xffffffd400d82947 */ /* 0x000ff4000383ffff */
[----:B------:R-:W-:Y:S05]  /*74d0*/  EXIT ;  /* 0x000000000000794d */ /* 0x000fea0003800000 */
.L_x_19:
[----:B--2---:R2:W1:Y:S02]  /*74e0*/  SYNCS.PHASECHK.TRANS64.TRYWAIT P0, [R3+URZ+0x120], R2 ;  /* 0x00012002030075a7 */ /* 0x00446400080011ff */
[----:B-1----:R-:W-:Y:S05]  /*74f0*/  @!P0 NANOSLEEP.SYNCS 0x989680 ;  /* 0x009896800000895d */ /* 0x002fea0003900000 */
[----:B------:R-:W1:Y:S02]  /*7500*/  @!P0 SYNCS.PHASECHK.TRANS64 P0, [R3+URZ+0x120], R2 ;  /* 0x00012002030085a7 */ /* 0x000e6400080010ff */
[----:B-1----:R-:W-:Y:S05]  /*7510*/  @!P0 BRA `(.L_x_19) ;  /* 0xfffffffc00f08947 */ /* 0x002fea000383ffff */
[----:B------:R-:W-:Y:S05]  /*7520*/  BRA `(.L_x_109) ;  /* 0xffffffa0003c7947 */ /* 0x000fea000383ffff */
.L_x_22:
[----:B-1----:R-:W-:-:S07]  /*7530*/  MOV R2, UR33 ;  /* 0x0000002100027c02 */ /* 0x002fce0008000f00 */
.L_x_110:
[----:B-1----:R1:W2:Y:S02]  /*7540*/  SYNCS.PHASECHK.TRANS64.TRYWAIT P0, [R2+URZ+0x40], R5 ;  /* 0x00004005020075a7 */ /* 0x0022a400080011ff */
[----:B--2---:R-:W-:Y:S05]  /*7550*/  @!P0 NANOSLEEP.SYNCS 0x989680 ;  /* 0x009896800000895d */ /* 0x004fea0003900000 */
[----:B------:R-:W2:Y:S02]  /*7560*/  @!P0 SYNCS.PHASECHK.TRANS64 P0, [R2+URZ+0x40], R5 ;  /* 0x00004005020085a7 */ /* 0x000ea400080010ff */
[----:B--2---:R-:W-:Y:S05]  /*7570*/  @!P0 BRA `(.L_x_110) ;  /* 0xfffffffc00f08947 */ /* 0x004fea000383ffff */
[----:B------:R-:W-:Y:S05]  /*7580*/  BRA `(.L_x_21) ;  /* 0xffffffa0008c7947 */ /* 0x000fea000383ffff */
.L_x_28:
[----:B-1----:R-:W-:-:S07]  /*7590*/  MOV R2, UR17 ;  /* 0x0000001100027c02 */ /* 0x002fce0008000f00 */
.L_x_111:
[----:B-1----:R1:W2:Y:S02]  /*75a0*/  SYNCS.PHASECHK.TRANS64.TRYWAIT P0, [R2+URZ+0x40], R5 ;  /* 0x00004005020075a7 */ /* 0x0022a400080011ff */
[----:B--2---:R-:W-:Y:S05]  /*75b0*/  @!P0 NANOSLEEP.SYNCS 0x989680 ;  /* 0x009896800000895d */ /* 0x004fea0003900000 */
[----:B------:R-:W2:Y:S02]  /*75c0*/  @!P0 SYNCS.PHASECHK.TRANS64 P0, [R2+URZ+0x40], R5 ;  /* 0x00004005020085a7 */ /* 0x000ea400080010ff */
[----:B--2---:R-:W-:Y:S05]  /*75d0*/  @!P0 BRA `(.L_x_111) ;  /* 0xfffffffc00f08947 */ /* 0x004fea000383ffff */
[----:B------:R-:W-:Y:S05]  /*75e0*/  BRA `(.L_x_27) ;  /* 0xffffffa400347947 */ /* 0x000fea000383ffff */
.L_x_32:
[----:B-1----:R1:W2:Y:S02]  /*75f0*/  SYNCS.PHASECHK.TRANS64.TRYWAIT P0, [R2+URZ+0xb0], R3 ;  /* 0x0000b003020075a7 */ /* 0x0022a400080011ff */
[----:B--2---:R-:W-:Y:S05]  /*7600*/  @!P0 NANOSLEEP.SYNCS 0x989680 ;  /* 0x009896800000895d */ /* 0x004fea0003900000 */
[----:B------:R-:W2:Y:S02]  /*7610*/  @!P0 SYNCS.PHASECHK.TRANS64 P0, [R2+URZ+0xb0], R3 ;  /* 0x0000b003020085a7 */ /* 0x000ea400080010ff */
[----:B--2---:R-:W-:Y:S05]  /*7620*/  @!P0 BRA `(.L_x_32) ;  /* 0xfffffffc00f08947 */ /* 0x004fea000383ffff */
[----:B------:R-:W-:Y:S05]  /*7630*/  BRA `(.L_x_112) ;  /* 0xffffffa400c47947 */ /* 0x000fea000383ffff */
.L_x_36:
[----:B----4-:R-:W-:-:S07]  /*7640*/  MOV R0, UR5 ;  /* 0x0000000500007c02 */ /* 0x010fce0008000f00 */
.L_x_113:
[----:B-1----:R1:W2:Y:S02]  /*7650*/  SYNCS.PHASECHK.TRANS64.TRYWAIT P0, [R0+URZ], R3 ;  /* 0x00000003000075a7 */ /* 0x0022a400080011ff */
[----:B--2---:R-:W-:Y:S05]  /*7660*/  @!P0 NANOSLEEP.SYNCS 0x989680 ;  /* 0x009896800000895d */ /* 0x004fea0003900000 */
[----:B------:R-:W2:Y:S02]  /*7670*/  @!P0 SYNCS.PHASECHK.TRANS64 P0, [R0+URZ], R3 ;  /* 0x00000003000085a7 */ /* 0x000ea400080010ff */
[----:B--2---:R-:W-:Y:S05]  /*7680*/  @!P0 BRA `(.L_x_113) ;  /* 0xfffffffc00f08947 */ /* 0x004fea000383ffff */
[----:B------:R-:W-:Y:S05]  /*7690*/  BRA `(.L_x_114) ;  /* 0xffffffac00347947 */ /* 0x000fea000383ffff */
.L_x_37:
[----:B----4-:R-:W-:-:S07]  /*76a0*/  MOV R0, UR5 ;  /* 0x0000000500007c02 */ /* 0x010fce0008000f00 */
.L_x_115:
[----:B-1----:R1:W2:Y:S02]  /*76b0*/  SYNCS.PHASECHK.TRANS64.TRYWAIT P0, [R0+URZ], R3 ;  /* 0x00000003000075a7 */ /* 0x0022a400080011ff */
[----:B--2---:R-:W-:Y:S05]  /*76c0*/  @!P0 NANOSLEEP.SYNCS 0x989680 ;  /* 0x009896800000895d */ /* 0x004fea0003900000 */
[----:B------:R-:W2:Y:S02]  /*76d0*/  @!P0 SYNCS.PHASECHK.TRANS64 P0, [R0+URZ], R3 ;  /* 0x00000003000085a7 */ /* 0x000ea400080010ff */
[----:B--2---:R-:W-:Y:S05]  /*76e0*/  @!P0 BRA `(.L_x_115) ;  /* 0xfffffffc00f08947 */ /* 0x004fea000383ffff */
[----:B------:R-:W-:Y:S05]  /*76f0*/  BRA `(.L_x_116) ;  /* 0xffffffac00407947 */ /* 0x000fea000383ffff */
.L_x_38:
[----:B----4-:R-:W-:-:S07]  /*7700*/  MOV R0, UR5 ;  /* 0x0000000500007c02 */ /* 0x010fce0008000f00 */
.L_x_117:
[----:B-1----:R1:W2:Y:S02]  /*7710*/  SYNCS.PHASECHK.TRANS64.TRYWAIT P0, [R0+URZ], R3 ;  /* 0x00000003000075a7 */ /* 0x0022a400080011ff */
[----:B--2---:R-:W-:Y:S05]  /*7720*/  @!P0 NANOSLEEP.SYNCS 0x989680 ;  /* 0x009896800000895d */ /* 0x004fea0003900000 */
[----:B------:R-:W2:Y:S02]  /*7730*/  @!P0 SYNCS.PHASECHK.TRANS64 P0, [R0+URZ], R3 ;  /* 0x00000003000085a7 */ /* 0x000ea400080010ff */
[----:B--2---:R-:W-:Y:S05]  /*7740*/  @!P0 BRA `(.L_x_117) ;  /* 0xfffffffc00f08947 */ /* 0x004fea000383ffff */
[----:B------:R-:W-:Y:S05]  /*7750*/  BRA `(.L_x_118) ;  /* 0xffffffac004c7947 */ /* 0x000fea000383ffff */
.L_x_39:
[----:B----4-:R-:W-:-:S07]  /*7760*/  MOV R0, UR5 ;  /* 0x0000000500007c02 */ /* 0x010fce0008000f00 */
.L_x_119:
[----:B-1----:R1:W2:Y:S02]  /*7770*/  SYNCS.PHASECHK.TRANS64.TRYWAIT P0, [R0+URZ], R3 ;  /* 0x00000003000075a7 */ /* 0x0022a400080011ff */
[----:B--2---:R-:W-:Y:S05]  /*7780*/  @!P0 NANOSLEEP.SYNCS 0x989680 ;  /* 0x009896800000895d */ /* 0x004fea0003900000 */
[----:B------:R-:W2:Y:S02]  /*7790*/  @!P0 SYNCS.PHASECHK.TRANS64 P0, [R0+URZ], R3 ;  /* 0x00000003000085a7 */ /* 0x000ea400080010ff */
[----:B--2---:R-:W-:Y:S05]  /*77a0*/  @!P0 BRA `(.L_x_119) ;  /* 0xfffffffc00f08947 */ /* 0x004fea000383ffff */
[----:B------:R-:W-:Y:S05]  /*77b0*/  BRA `(.L_x_120) ;  /* 0xffffffac00587947 */ /* 0x000fea000383ffff */
.L_x_40:
[----:B----4-:R-:W-:-:S07]  /*77c0*/  MOV R0, UR5 ;  /* 0x0000000500007c02 */ /* 0x010fce0008000f00 */
.L_x_121:
[----:B-1----:R1:W2:Y:S02]  /*77d0*/  SYNCS.PHASECHK.TRANS64.TRYWAIT P0, [R0+URZ], R3 ;  /* 0x00000003000075a7 */ /* 0x0022a400080011ff */
[----:B--2---:R-:W-:Y:S05]  /*77e0*/  @!P0 NANOSLEEP.SYNCS 0x989680 ;  /* 0x009896800000895d */ /* 0x004fea0003900000 */
[----:B------:R-:W2:Y:S02]  /*77f0*/  @!P0 SYNCS.PHASECHK.TRANS64 P0, [R0+URZ], R3 ;  /* 0x00000003000085a7 */ /* 0x000ea400080010ff */
[----:B--2---:R-:W-:Y:S05]  /*7800*/  @!P0 BRA `(.L_x_121) ;  /* 0xfffffffc00f08947 */ /* 0x004fea000383ffff */
[----:B------:R-:W-:Y:S05]  /*7810*/  BRA `(.L_x_122) ;  /* 0xffffffac00647947 */ /* 0x000fea000383ffff */
.L_x_41:
[----:B----4-:R-:W-:-:S07]  /*7820*/  MOV R0, UR5 ;  /* 0x0000000500007c02 */ /* 0x010fce0008000f00 */
.L_x_123:
[----:B-1----:R1:W2:Y:S02]  /*7830*/  SYNCS.PHASECHK.TRANS64.TRYWAIT P0, [R0+URZ], R3 ;  /* 0x00000003000075a7 */ /* 0x0022a400080011ff */
[----:B--2---:R-:W-:Y:S05]  /*7840*/  @!P0 NANOSLEEP.SYNCS 0x989680 ;  /* 0x009896800000895d */ /* 0x004fea0003900000 */
[----:B------:R-:W2:Y:S02]  /*7850*/  @!P0 SYNCS.PHASECHK.TRANS64 P0, [R0+URZ], R3 ;  /* 0x00000003000085a7 */ /* 0x000ea400080010ff */
[----:B--2---:R-:W-:Y:S05]  /*7860*/  @!P0 BRA `(.L_x_123) ;  /* 0xfffffffc00f08947 */ /* 0x004fea000383ffff */
[----:B------:R-:W-:Y:S05]  /*7870*/  BRA `(.L_x_124) ;  /* 0xffffffac00707947 */ /* 0x000fea000383ffff */
.L_x_42:
[----:B----4-:R-:W-:-:S07]  /*7880*/  MOV R0, UR5 ;  /* 0x0000000500007c02 */ /* 0x010fce0008000f00 */
.L_x_125:
[----:B-1----:R1:W2:Y:S02]  /*7890*/  SYNCS.PHASECHK.TRANS64.TRYWAIT P0, [R0+URZ], R3 ;  /* 0x00000003000075a7 */ /* 0x0022a400080011ff */
[----:B--2---:R-:W-:Y:S05]  /*78a0*/  @!P0 NANOSLEEP.SYNCS 0x989680 ;  /* 0x009896800000895d */ /* 0x004fea0003900000 */
[----:B------:R-:W2:Y:S02]  /*78b0*/  @!P0 SYNCS.PHASECHK.TRANS64 P0, [R0+URZ], R3 ;  /* 0x00000003000085a7 */ /* 0x000ea400080010ff */
[----:B--2---:R-:W-:Y:S05]  /*78c0*/  @!P0 BRA `(.L_x_125) ;  /* 0xfffffffc00f08947 */ /* 0x004fea000383ffff */
[----:B------:R-:W-:Y:S05]  /*78d0*/  BRA `(.L_x_126) ;  /* 0xffffffac007c7947 */ /* 0x000fea000383ffff */
.L_x_45:
[----:B-1----:R1:W2:Y:S02]  /*78e0*/  SYNCS.PHASECHK.TRANS64.TRYWAIT P0, [R0+URZ+0x110], R5 ;  /* 0x00011005000075a7 */ /* 0x0022a400080011ff */
[----:B--2---:R-:W-:Y:S05]  /*78f0*/  @!P0 NANOSLEEP.SYNCS 0x989680 ;  /* 0x009896800000895d */ /* 0x004fea0003900000 */
[----:B------:R-:W2:Y:S02]  /*7900*/  @!P0 SYNCS.PHASECHK.TRANS64 P0, [R0+URZ+0x110], R5 ;  /* 0x00011005000085a7 */ /* 0x000ea400080010ff */
[----:B--2---:R-:W-:Y:S05]  /*7910*/  @!P0 BRA `(.L_x_45) ;  /* 0xfffffffc00f08947 */ /* 0x004fea000383ffff */
[----:B------:R-:W-:Y:S05]  /*7920*/  BRA `(.L_x_127) ;  /* 0xffffffac00d87947 */ /* 0x000fea000383ffff */
.L_x_46:
[----:B------:R-:W-:-:S07]  /*7930*/  MOV R0, UR5 ;  /* 0x0000000500007c02 */ /* 0x000fce0008000f00 */
.L_x_128:
[----:B-1----:R1:W2:Y:S02]  /*7940*/  SYNCS.PHASECHK.TRANS64.TRYWAIT P0, [R0+URZ+0xc0], R5 ;  /* 0x0000c005000075a7 */ /* 0x0022a400080011ff */
[----:B--2---:R-:W-:Y:S05]  /*7950*/  @!P0 NANOSLEEP.SYNCS 0x989680 ;  /* 0x009896800000895d */ /* 0x004fea0003900000 */
[----:B------:R-:W2:Y:S02]  /*7960*/  @!P0 SYNCS.PHASECHK.TRANS64 P0, [R0+URZ+0xc0], R5 ;  /* 0x0000c005000085a7 */ /* 0x000ea400080010ff */
[----:B--2---:R-:W-:Y:S05]  /*7970*/  @!P0 BRA `(.L_x_128) ;  /* 0xfffffffc00f08947 */ /* 0x004fea000383ffff */
[----:B------:R-:W-:Y:S05]  /*7980*/  BRA `(.L_x_129) ;  /* 0xffffffac00e87947 */ /* 0x000fea000383ffff */
.L_x_47:
[----:B-1----:R1:W2:Y:S02]  /*7990*/  SYNCS.PHASECHK.TRANS64.TRYWAIT P1, [R0+URZ+0xb0], R5 ;  /* 0x0000b005000075a7 */ /* 0x0022a400080211ff */
[----:B--2---:R-:W-:Y:S05]  /*79a0*/  @!P1 NANOSLEEP.SYNCS 0x989680 ;  /* 0x009896800000995d */ /* 0x004fea0003900000 */
[----:B------:R-:W2:Y:S02]  /*79b0*/  @!P1 SYNCS.PHASECHK.TRANS64 P1, [R0+URZ+0xb0], R5 ;  /* 0x0000b005000095a7 */ /* 0x000ea400080210ff */
[----:B--2---:R-:W-:Y:S05]  /*79c0*/  @!P1 BRA `(.L_x_47) ;  /* 0xfffffffc00f09947 */ /* 0x004fea000383ffff */
[----:B------:R-:W-:Y:S05]  /*79d0*/  BRA `(.L_x_130) ;  /* 0xffffffb000187947 */ /* 0x000fea000383ffff */
.L_x_50:
[----:B------:R-:W-:-:S07]  /*79e0*/  MOV R0, UR5 ;  /* 0x0000000500007c02 */ /* 0x000fce0008000f00 */
.L_x_131:
[----:B-1----:R1:W2:Y:S02]  /*79f0*/  SYNCS.PHASECHK.TRANS64.TRYWAIT P0, [R0+URZ+0xc0], R3 ;  /* 0x0000c003000075a7 */ /* 0x0022a400080011ff */
[----:B--2---:R-:W-:Y:S05]  /*7a00*/  @!P0 NANOSLEEP.SYNCS 0x989680 ;  /* 0x009896800000895d */ /* 0x004fea0003900000 */
[----:B------:R-:W2:Y:S02]  /*7a10*/  @!P0 SYNCS.PHASECHK.TRANS64 P0, [R0+URZ+0xc0], R3 ;  /* 0x0000c003000085a7 */ /* 0x000ea400080010ff */
[----:B--2---:R-:W-:Y:S05]  /*7a20*/  @!P0 BRA `(.L_x_131) ;  /* 0xfffffffc00f08947 */ /* 0x004fea000383ffff */
[----:B------:R-:W-:Y:S05]  /*7a30*/  BRA `(.L_x_49) ;  /* 0xffffffb0006c7947 */ /* 0x000fea000383ffff */
.L_x_57:
[----:B-1----:R1:W2:Y:S02]  /*7a40*/  SYNCS.PHASECHK.TRANS64.TRYWAIT P1, [R0+URZ+0xb0], R5 ;  /* 0x0000b005000075a7 */ /* 0x0022a400080211ff */
[----:B--2---:R-:W-:Y:S05]  /*7a50*/  @!P1 NANOSLEEP.SYNCS 0x989680 ;  /* 0x009896800000995d */ /* 0x004fea0003900000 */
[----:B------:R-:W2:Y:S02]  /*7a60*/  @!P1 SYNCS.PHASECHK.TRANS64 P1, [R0+URZ+0xb0], R5 ;  /* 0x0000b005000095a7 */ /* 0x000ea400080210ff */
[----:B--2---:R-:W-:Y:S05]  /*7a70*/  @!P1 BRA `(.L_x_57) ;  /* 0xfffffffc00f09947 */ /* 0x004fea000383ffff */
[----:B------:R-:W-:Y:S05]  /*7a80*/  BRA `(.L_x_132) ;  /* 0xffffffb400dc7947 */ /* 0x000fea000383ffff */
.L_x_58:
[----:B------:R-:W-:-:S07]  /*7a90*/  MOV R3, UR7 ;  /* 0x0000000700037c02 */ /* 0x000fce0008000f00 */
.L_x_133:
[----:B-1----:R1:W2:Y:S02]  /*7aa0*/  SYNCS.PHASECHK.TRANS64.TRYWAIT P0, [R3+URZ+0xf0], R0 ;  /* 0x0000f000030075a7 */ /* 0x0022a400080011ff */
[----:B--2---:R-:W-:Y:S05]  /*7ab0*/  @!P0 NANOSLEEP.SYNCS 0x989680 ;  /* 0x009896800000895d */ /* 0x004fea0003900000 */
[----:B------:R-:W2:Y:S02]  /*7ac0*/  @!P0 SYNCS.PHASECHK.TRANS64 P0, [R3+URZ+0xf0], R0 ;  /* 0x0000f000030085a7 */ /* 0x000ea400080010ff */
[----:B--2---:R-:W-:Y:S05]  /*7ad0*/  @!P0 BRA `(.L_x_133) ;  /* 0xfffffffc00f08947 */ /* 0x004fea000383ffff */
[----:B------:R-:W-:Y:S05]  /*7ae0*/  BRA `(.L_x_134) ;  /* 0xffffffb8002c7947 */ /* 0x000fea000383ffff */
.L_x_61:
[----:B------:R-:W-:Y:S07]  /*7af0*/  MOV R0, UR6 ;  /* 0x0000000600007c02 */ /* 0x000fee0008000f00 */
.L_x_135:
[----:B-1----:R1:W2:Y:S02]  /*7b00*/  SYNCS.PHASECHK.TRANS64.TRYWAIT P0, [R0+URZ], R3 ;  /* 0x00000003000075a7 */ /* 0x0022a400080011ff */
[----:B--2---:R-:W-:Y:S05]  /*7b10*/  @!P0 NANOSLEEP.SYNCS 0x989680 ;  /* 0x009896800000895d */ /* 0x004fea0003900000 */
[----:B------:R-:W2:Y:S02]  /*7b20*/  @!P0 SYNCS.PHASECHK.TRANS64 P0, [R0+URZ], R3 ;  /* 0x00000003000085a7 */ /* 0x000ea400080010ff */
[----:B--2---:R-:W-:Y:S05]  /*7b30*/  @!P0 BRA `(.L_x_135) ;  /* 0xfffffffc00f08947 */ /* 0x004fea000383ffff */
[----:B------:R-:W-:Y:S05]  /*7b40*/  BRA `(.L_x_60) ;  /* 0xffffffb800487947 */ /* 0x000fea000383ffff */
.L_x_64:
[----:B------:R-:W-:-:S07]  /*7b50*/  MOV R0, UR6 ;  /* 0x0000000600007c02 */ /* 0x000fce0008000f00 */
.L_x_136:
[----:B--2---:R2:W4:Y:S02]  /*7b60*/  SYNCS.PHASECHK.TRANS64.TRYWAIT P0, [R0+URZ], R3 ;  /* 0x00000003000075a7 */ /* 0x00452400080011ff */
[----:B----4-:R-:W-:Y:S05]  /*7b70*/  @!P0 NANOSLEEP.SYNCS 0x989680 ;  /* 0x009896800000895d */ /* 0x010fea0003900000 */
[----:B------:R-:W4:Y:S02]  /*7b80*/  @!P0 SYNCS.PHASECHK.TRANS64 P0, [R0+URZ], R3 ;  /* 0x00000003000085a7 */ /* 0x000f2400080010ff */
[----:B----4-:R-:W-:Y:S05]  /*7b90*/  @!P0 BRA `(.L_x_136) ;  /* 0xfffffffc00f08947 */ /* 0x010fea000383ffff */
[----:B------:R-:W-:Y:S05]  /*7ba0*/  BRA `(.L_x_137) ;  /* 0xffffffbc00247947 */ /* 0x000fea000383ffff */
.L_x_65:
[----:B------:R-:W-:-:S07]  /*7bb0*/  MOV R0, UR6 ;  /* 0x0000000600007c02 */ /* 0x000fce0008000f00 */
.L_x_138:
[----:B-1----:R1:W2:Y:S02]  /*7bc0*/  SYNCS.PHASECHK.TRANS64.TRYWAIT P0, [R0+URZ], R3 ;  /* 0x00000003000075a7 */ /* 0x0022a400080011ff */
[----:B--2---:R-:W-:Y:S05]  /*7bd0*/  @!P0 NANOSLEEP.SYNCS 0x989680 ;  /* 0x009896800000895d */ /* 0x004fea0003900000 */
[----:B------:R-:W2:Y:S02]  /*7be0*/  @!P0 SYNCS.PHASECHK.TRANS64 P0, [R0+URZ], R3 ;  /* 0x00000003000085a7 */ /* 0x000ea400080010ff */
[----:B--2---:R-:W-:Y:S05]  /*7bf0*/  @!P0 BRA `(.L_x_138) ;  /* 0xfffffffc00f08947 */ /* 0x004fea000383ffff */
[----:B------:R-:W-:Y:S05]  /*7c00*/  BRA `(.L_x_139) ;  /* 0xffffffbc00307947 */ /* 0x000fea000383ffff */
.L_x_66:
[----:B------:R-:W-:-:S07]  /*7c10*/  MOV R0, UR6 ;  /* 0x0000000600007c02 */ /* 0x000fce0008000f00 */
.L_x_140:
[----:B-1----:R1:W2:Y:S02]  /*7c20*/  SYNCS.PHASECHK.TRANS64.TRYWAIT P0, [R0+URZ], R3 ;  /* 0x00000003000075a7 */ /* 0x0022a400080011ff */
[----:B--2---:R-:W-:Y:S05]  /*7c30*/  @!P0 NANOSLEEP.SYNCS 0x989680 ;  /* 0x009896800000895d */ /* 0x004fea0003900000 */
[----:B------:R-:W2:Y:S02]  /*7c40*/  @!P0 SYNCS.PHASECHK.TRANS64 P0, [R0+URZ], R3 ;  /* 0x00000003000085a7 */ /* 0x000ea400080010ff */
[----:B--2---:R-:W-:Y:S05]  /*7c50*/  @!P0 BRA `(.L_x_140) ;  /* 0xfffffffc00f08947 */ /* 0x004fea000383ffff */
[----:B------:R-:W-:Y:S05]  /*7c60*/  BRA `(.L_x_141) ;  /* 0xffffffbc003c7947 */ /* 0x000fea000383ffff */
.L_x_67:
[----:B------:R-:W-:-:S07]  /*7c70*/  MOV R0, UR7 ;  /* 0x0000000700007c02 */ /* 0x000fce0008000f00 */
.L_x_142:
[----:B-1----:R1:W2:Y:S02]  /*7c80*/  SYNCS.PHASECHK.TRANS64.TRYWAIT P0, [R0+URZ], R3 ;  /* 0x00000003000075a7 */ /* 0x0022a400080011ff */
[----:B--2---:R-:W-:Y:S05]  /*7c90*/  @!P0 NANOSLEEP.SYNCS 0x989680 ;  /* 0x009896800000895d */ /* 0x004fea0003900000 */
[----:B------:R-:W2:Y:S02]  /*7ca0*/  @!P0 SYNCS.PHASECHK.TRANS64 P0, [R0+URZ], R3 ;  /* 0x00000003000085a7 */ /* 0x000ea400080010ff */
[----:B--2---:R-:W-:Y:S05]  /*7cb0*/  @!P0 BRA `(.L_x_142) ;  /* 0xfffffffc00f08947 */ /* 0x004fea000383ffff */
[----:B------:R-:W-:Y:S05]  /*7cc0*/  BRA `(.L_x_143) ;  /* 0xffffffbc00487947 */ /* 0x000fea000383ffff */
.L_x_72:
[----:B--2---:R2:W3:Y:S02]  /*7cd0*/  SYNCS.PHASECHK.TRANS64.TRYWAIT P0, [R0+URZ+0xb0], R3 ;  /* 0x0000b003000075a7 */ /* 0x0044e400080011ff */
[----:B---3--:R-:W-:Y:S05]  /*7ce0*/  @!P0 NANOSLEEP.SYNCS 0x989680 ;  /* 0x009896800000895d */ /* 0x008fea0003900000 */
[----:B------:R-:W3:Y:S02]  /*7cf0*/  @!P0 SYNCS.PHASECHK.TRANS64 P0, [R0+URZ+0xb0], R3 ;  /* 0x0000b003000085a7 */ /* 0x000ee400080010ff */
[----:B---3--:R-:W-:Y:S05]  /*7d00*/  @!P0 BRA `(.L_x_72) ;  /* 0xfffffffc00f08947 */ /* 0x008fea000383ffff */
[----:B------:R-:W-:Y:S05]  /*7d10*/  BRA `(.L_x_144) ;  /* 0xffffffc0004c7947 */ /* 0x000fea000383ffff */
.L_x_75:
[----:B------:R-:W-:Y:S07]  /*7d20*/  MOV R0, UR7 ;  /* 0x0000000700007c02 */ /* 0x000fee0008000f00 */
.L_x_145:
[----:B--2---:R2:W3:Y:S02]  /*7d30*/  SYNCS.PHASECHK.TRANS64.TRYWAIT P0, [R0+URZ+0xa8], R3 ;  /* 0x0000a803000075a7 */ /* 0x0044e400080011ff */
[----:B---3--:R-:W-:Y:S05]  /*7d40*/  @!P0 NANOSLEEP.SYNCS 0x989680 ;  /* 0x009896800000895d */ /* 0x008fea0003900000 */
[----:B------:R-:W3:Y:S02]  /*7d50*/  @!P0 SYNCS.PHASECHK.TRANS64 P0, [R0+URZ+0xa8], R3 ;  /* 0x0000a803000085a7 */ /* 0x000ee400080010ff */
[----:B---3--:R-:W-:Y:S05]  /*7d60*/  @!P0 BRA `(.L_x_145) ;  /* 0xfffffffc00f08947 */ /* 0x008fea000383ffff */
[----:B------:R-:W-:Y:S05]  /*7d70*/  BRA `(.L_x_74) ;  /* 0xffffffc4002c7947 */ /* 0x000fea000383ffff */
.L_x_78:
[----:B--2---:R-:W-:Y:S07]  /*7d80*/  MOV R3, UR7 ;  /* 0x0000000700037c02 */ /* 0x004fee0008000f00 */
.L_x_146:
[----:B-1----:R1:W2:Y:S02]  /*7d90*/  SYNCS.PHASECHK.TRANS64.TRYWAIT P0, [R3+URZ+0x90], R12 ;  /* 0x0000900c030075a7 */ /* 0x0022a400080011ff */
[----:B--2---:R-:W-:Y:S05]  /*7da0*/  @!P0 NANOSLEEP.SYNCS 0x989680 ;  /* 0x009896800000895d */ /* 0x004fea0003900000 */
[----:B------:R-:W2:Y:S02]  /*7db0*/  @!P0 SYNCS.PHASECHK.TRANS64 P0, [R3+URZ+0x90], R12 ;  /* 0x0000900c030085a7 */ /* 0x000ea400080010ff */
[----:B--2---:R-:W-:Y:S05]  /*7dc0*/  @!P0 BRA `(.L_x_146) ;  /* 0xfffffffc00f08947 */ /* 0x004fea000383ffff */
[----:B------:R-:W-:Y:S05]  /*7dd0*/  BRA `(.L_x_147) ;  /* 0xffffffc400a47947 */ /* 0x000fea000383ffff */
.L_x_79:
[----:B------:R-:W-:Y:S07]  /*7de0*/  MOV R3, UR7 ;  /* 0x0000000700037c02 */ /* 0x000fee0008000f00 */
.L_x_148:
[----:B-1----:R1:W2:Y:S02]  /*7df0*/  SYNCS.PHASECHK.TRANS64.TRYWAIT P0, [R3+URZ+0x98], R12 ;  /* 0x0000980c030075a7 */ /* 0x0022a400080011ff */
[----:B--2---:R-:W-:Y:S05]  /*7e00*/  @!P0 NANOSLEEP.SYNCS 0x989680 ;  /* 0x009896800000895d */ /* 0x004fea0003900000 */
[----:B------:R-:W2:Y:S02]  /*7e10*/  @!P0 SYNCS.PHASECHK.TRANS64 P0, [R3+URZ+0x98], R12 ;  /* 0x0000980c030085a7 */ /* 0x000ea400080010ff */
[----:B--2---:R-:W-:Y:S05]  /*7e20*/  @!P0 BRA `(.L_x_148) ;  /* 0xfffffffc00f08947 */ /* 0x004fea000383ffff */
[----:B------:R-:W-:Y:S05]  /*7e30*/  BRA `(.L_x_149) ;  /* 0xffffffc800247947 */ /* 0x000fea000383ffff */
.L_x_81:
[----:B------:R-:W-:-:S07]  /*7e40*/  MOV R0, UR7 ;  /* 0x0000000700007c02 */ /* 0x000fce0008000f00 */
.L_x_150:
[----:B-1----:R1:W3:Y:S02]  /*7e50*/  SYNCS.PHASECHK.TRANS64.TRYWAIT P0, [R0+URZ+0x90], R3 ;  /* 0x00009003000075a7 */ /* 0x0022e400080011ff */
[----:B---3--:R-:W-:Y:S05]  /*7e60*/  @!P0 NANOSLEEP.SYNCS 0x989680 ;  /* 0x009896800000895d */ /* 0x008fea0003900000 */
[----:B------:R-:W3:Y:S02]  /*7e70*/  @!P0 SYNCS.PHASECHK.TRANS64 P0, [R0+URZ+0x90], R3 ;  /* 0x00009003000085a7 */ /* 0x000ee400080010ff */
[----:B---3--:R-:W-:Y:S05]  /*7e80*/  @!P0 BRA `(.L_x_150) ;  /* 0xfffffffc00f08947 */ /* 0x008fea000383ffff */
[----:B------:R-:W-:Y:S05]  /*7e90*/  BRA `(.L_x_151) ;  /* 0xffffffc800947947 */ /* 0x000fea000383ffff */
.L_x_83:
[----:B--2---:R2:W4:Y:S02]  /*7ea0*/  SYNCS.PHASECHK.TRANS64.TRYWAIT P0, [R0+URZ+0xb0], R3 ;  /* 0x0000b003000075a7 */ /* 0x00452400080011ff */
[----:B----4-:R-:W-:Y:S05]  /*7eb0*/  @!P0 NANOSLEEP.SYNCS 0x989680 ;  /* 0x009896800000895d */ /* 0x010fea0003900000 */
[----:B------:R-:W4:Y:S02]  /*7ec0*/  @!P0 SYNCS.PHASECHK.TRANS64 P0, [R0+URZ+0xb0], R3 ;  /* 0x0000b003000085a7 */ /* 0x000f2400080010ff */
[----:B----4-:R-:W-:Y:S05]  /*7ed0*/  @!P0 BRA `(.L_x_83) ;  /* 0xfffffffc00f08947 */ /* 0x010fea000383ffff */
[----:B------:R-:W-:Y:S05]  /*7ee0*/  BRA `(.L_x_152) ;  /* 0xffffffcc00647947 */ /* 0x000fea000383ffff */
.L_x_94:
[----:B-1----:R1:W3:Y:S02]  /*7ef0*/  SYNCS.PHASECHK.TRANS64.TRYWAIT P1, [R0+URZ+0x80], R3 ;  /* 0x00008003000075a7 */ /* 0x0022e400080211ff */
[----:B---3--:R-:W-:Y:S05]  /*7f00*/  @!P1 NANOSLEEP.SYNCS 0x989680 ;  /* 0x009896800000995d */ /* 0x008fea0003900000 */
[----:B------:R-:W3:Y:S02]  /*7f10*/  @!P1 SYNCS.PHASECHK.TRANS64 P1, [R0+URZ+0x80], R3 ;  /* 0x00008003000095a7 */ /* 0x000ee400080210ff */
[----:B---3--:R-:W-:Y:S05]  /*7f20*/  @!P1 BRA `(.L_x_94) ;  /* 0xfffffffc00f09947 */ /* 0x008fea000383ffff */
[----:B------:R-:W-:Y:S05]  /*7f30*/  BRA `(.L_x_93) ;  /* 0xffffffd8007c7947 */ /* 0x000fea000383ffff */
.L_x_96:
[----:B---3--:R3:W4:Y:S02]  /*7f40*/  SYNCS.PHASECHK.TRANS64.TRYWAIT P0, [R108+URZ+0xd0], R7 ;  /* 0x0000d0076c0075a7 */ /* 0x00872400080011ff */
[----:B----4-:R-:W-:Y:S05]  /*7f50*/  @!P0 NANOSLEEP.SYNCS 0x989680 ;  /* 0x009896800000895d */ /* 0x010fea0003900000 */
[----:B------:R-:W4:Y:S02]  /*7f60*/  @!P0 SYNCS.PHASECHK.TRANS64 P0, [R108+URZ+0xd0], R7 ;  /* 0x0000d0076c0085a7 */ /* 0x000f2400080010ff */
[----:B----4-:R-:W-:Y:S05]  /*7f70*/  @!P0 BRA `(.L_x_96) ;  /* 0xfffffffc00f08947 */ /* 0x010fea000383ffff */
[----:B------:R-:W-:Y:S05]  /*7f80*/  BRA `(.L_x_95) ;  /* 0xffffffd800d07947 */ /* 0x000fea000383ffff */
.L_x_104:
[----:B--2---:R2:W3:Y:S02]  /*7f90*/  SYNCS.PHASECHK.TRANS64.TRYWAIT P0, [R75+URZ+0x80], R0 ;  /* 0x000080004b0075a7 */ /* 0x0044e400080011ff */
[----:B---3--:R-:W-:Y:S05]  /*7fa0*/  @!P0 NANOSLEEP.SYNCS 0x989680 ;  /* 0x009896800000895d */ /* 0x008fea0003900000 */
[----:B------:R-:W3:Y:S02]  /*7fb0*/  @!P0 SYNCS.PHASECHK.TRANS64 P0, [R75+URZ+0x80], R0 ;  /* 0x000080004b0085a7 */ /* 0x000ee400080010ff */
[----:B---3--:R-:W-:Y:S05]  /*7fc0*/  @!P0 BRA `(.L_x_104) ;  /* 0xfffffffc00f08947 */ /* 0x008fea000383ffff */
[----:B------:R-:W-:Y:S05]  /*7fd0*/  BRA `(.L_x_103) ;  /* 0xffffffe400c47947 */ /* 0x000fea000383ffff */
        .weak           $__internal_0_$__cuda_sm10x_tcgen05_guardrail_trap_col_being_dealloced_not_returned_by_alloc
        .type           $__internal_0_$__cuda_sm10x_tcgen05_guardrail_trap_col_being_dealloced_not_returned_by_alloc,@function
        .size           $__internal_0_$__cuda_sm10x_tcgen05_guardrail_trap_col_being_dealloced_not_returned_by_alloc,($__internal_1_$__cuda_sm10x_tcgen05_guardrail_trap_phase_invalid_during_alloc - $__internal_0_$__cuda_sm10x_tcgen05_guardrail_trap_col_being_dealloced_not_returned_by_alloc)
$__internal_0_$__cuda_sm10x_tcgen05_guardrail_trap_col_being_dealloced_not_returned_by_alloc:
[----:B------:R-:W-:Y:S05]  /*7fe0*/  BPT.TRAP 0x1 ;  /* 0x000000040000795c */ /* 0x000fea0000300000 */
[----:B------:R-:W-:-:S04]  /*7ff0*/  HFMA2 R3, -RZ, RZ, 0, 0 ;  /* 0x00000000ff037431 */ /* 0x000fc800000001ff */
[----:B------:R-:W-:Y:S05]  /*8000*/  RET.REL.NODEC R2 `(_ZN7cutlass13device_kernelINS_4gemm6kernel13GemmUniversalIN4cute5tupleIJiiiiEEENS1_10collective13CollectiveMmaINS1_35MainloopSm100TmaUmmaWarpSpecializedILi8ELi2ELi4ENS5_IJNS4_1CILi1EEESB_SB_EEEEENS5_IJNSA_ILi64EEENSA_ILi128EEESF_EEEaNS5_IJlSB_lEEEaSH_NS4_8TiledMMAINS4_8MMA_AtomIJNS4_15SM100_MMA_S8_SSIaaiLi64ELi128ELNS4_4UMMA5MajorE0ELSM_0ELNSL_8SaturateE0EEEEEENS4_6LayoutISC_NS5_IJNSA_ILi0EEESR_SR_EEEEENS5_IJNS4_10UnderscoreESU_SU_EEEEENS4_13SM90_TMA_LOADENS4_14ComposedLayoutINS4_7SwizzleILi3ELi4ELi3EEENS4_18smem_ptr_flag_bitsILi8EEENSQ_INS5_IJNSA_ILi8EEESF_EEENS5_IJSF_SB_EEEEEEEvNS4_8identityESX_S17_vS18_EENS_8epilogue10collective18CollectiveEpilogueINS1A_23Sm100TmaWarpSpecializedILi2ELi2ELi32ELb0ELb0EEEJSG_NS5_IJNSQ_ISE_SB_EES1F_EEEaSH_aSH_NS1A_6fusion15FusionCallbacksIS1E_NS1H_17LinearCombinationIaiaiLNS_15FloatRoundStyleE2EEESG_S1G_JEEENS4_5SM1004TMEM4LOAD26SM100_TMEM_LOAD_16dp32b32xESX_NSY_INSZ_ILi2ELi4ELi3EEES12_NSQ_INS5_IJS13_SE_EEENS5_IJSE_SB_EEEEEEENS4_39AutoVectorizingCopyWithAssumedAlignmentILi128EEENS4_14SM90_TMA_STOREES1V_S1X_S1X_EEEvvEEEEvNT_6ParamsE) ;  /* 0xffffff7c02fc7950 */ /* 0x000fea0003c3ffff */
        .weak           $__internal_1_$__cuda_sm10x_tcgen05_guardrail_trap_phase_invalid_during_alloc
        .type           $__internal_1_$__cuda_sm10x_tcgen05_guardrail_trap_phase_invalid_during_alloc,@function
        .size           $__internal_1_$__cuda_sm10x_tcgen05_guardrail_trap_phase_invalid_during_alloc,($__internal_2_$__cuda_sm10x_tcgen05_guardrail_trap_unallocated_columns_being_dealloced - $__internal_1_$__cuda_sm10x_tcgen05_guardrail_trap_phase_invalid_during_alloc)
$__internal_1_$__cuda_sm10x_tcgen05_guardrail_trap_phase_invalid_during_alloc:
[----:B------:R-:W-:Y:S05]  /*8010*/  BPT.TRAP 0x1 ;  /* 0x000000040000795c */ /* 0x000fea0000300000 */
[----:B------:R-:W-:-:S04]  /*8020*/  MOV R3, 0x0 ;  /* 0x0000000000037802 */ /* 0x000fc80000000f00 */
[----:B------:R-:W-:Y:S05]  /*8030*/  RET.REL.NODEC R2 `(_ZN7cutlass13device_kernelINS_4gemm6kernel13GemmUniversalIN4cute5tupleIJiiiiEEENS1_10collective13CollectiveMmaINS1_35MainloopSm100TmaUmmaWarpSpecializedILi8ELi2ELi4ENS5_IJNS4_1CILi1EEESB_SB_EEEEENS5_IJNSA_ILi64EEENSA_ILi128EEESF_EEEaNS5_IJlSB_lEEEaSH_NS4_8TiledMMAINS4_8MMA_AtomIJNS4_15SM100_MMA_S8_SSIaaiLi64ELi128ELNS4_4UMMA5MajorE0ELSM_0ELNSL_8SaturateE0EEEEEENS4_6LayoutISC_NS5_IJNSA_ILi0EEESR_SR_EEEEENS5_IJNS4_10UnderscoreESU_SU_EEEEENS4_13SM90_TMA_LOADENS4_14ComposedLayoutINS4_7SwizzleILi3ELi4ELi3EEENS4_18smem_ptr_flag_bitsILi8EEENSQ_INS5_IJNSA_ILi8EEESF_EEENS5_IJSF_SB_EEEEEEEvNS4_8identityESX_S17_vS18_EENS_8epilogue10collective18CollectiveEpilogueINS1A_23Sm100TmaWarpSpecializedILi2ELi2ELi32ELb0ELb0EEEJSG_NS5_IJNSQ_ISE_SB_EES1F_EEEaSH_aSH_NS1A_6fusion15FusionCallbacksIS1E_NS1H_17LinearCombinationIaiaiLNS_15FloatRoundStyleE2EEESG_S1G_JEEENS4_5SM1004TMEM4LOAD26SM100_TMEM_LOAD_16dp32b32xESX_NSY_INSZ_ILi2ELi4ELi3EEES12_NSQ_INS5_IJS13_SE_EEENS5_IJSE_SB_EEEEEEENS4_39AutoVectorizingCopyWithAssumedAlignmentILi128EEENS4_14SM90_TMA_STOREES1V_S1X_S1X_EEEvvEEEEvNT_6ParamsE) ;  /* 0xffffff7c02f07950 */ /* 0x000fea0003c3ffff */
        .weak           $__internal_2_$__cuda_sm10x_tcgen05_guardrail_trap_unallocated_columns_being_dealloced
        .type           $__internal_2_$__cuda_sm10x_tcgen05_guardrail_trap_unallocated_columns_being_dealloced,@function
        .size           $__internal_2_$__cuda_sm10x_tcgen05_guardrail_trap_unallocated_columns_being_dealloced,(.L_x_154 - $__internal_2_$__cuda_sm10x_tcgen05_guardrail_trap_unallocated_columns_being_dealloced)
$__internal_2_$__cuda_sm10x_tcgen05_guardrail_trap_unallocated_columns_being_dealloced:
[----:B------:R-:W-:Y:S05]  /*8040*/  BPT.TRAP 0x1 ;  /* 0x000000040000795c */ /* 0x000fea0000300000 */
[----:B------:R-:W-:-:S04]  /*8050*/  HFMA2 R3, -RZ, RZ, 0, 0 ;  /* 0x00000000ff037431 */ /* 0x000fc800000001ff */
[----:B------:R-:W-:Y:S05]  /*8060*/  RET.REL.NODEC R2 `(_ZN7cutlass13device_kernelINS_4gemm6kernel13GemmUniversalIN4cute5tupleIJiiiiEEENS1_10collective13CollectiveMmaINS1_35MainloopSm100TmaUmmaWarpSpecializedILi8ELi2ELi4ENS5_IJNS4_1CILi1EEESB_SB_EEEEENS5_IJNSA_ILi64EEENSA_ILi128EEESF_EEEaNS5_IJlSB_lEEEaSH_NS4_8TiledMMAINS4_8MMA_AtomIJNS4_15SM100_MMA_S8_SSIaaiLi64ELi128ELNS4_4UMMA5MajorE0ELSM_0ELNSL_8SaturateE0EEEEEENS4_6LayoutISC_NS5_IJNSA_ILi0EEESR_SR_EEEEENS5_IJNS4_10UnderscoreESU_SU_EEEEENS4_13SM90_TMA_LOADENS4_14ComposedLayoutINS4_7SwizzleILi3ELi4ELi3EEENS4_18smem_ptr_flag_bitsILi8EEENSQ_INS5_IJNSA_ILi8EEESF_EEENS5_IJSF_SB_EEEEEEEvNS4_8identityESX_S17_vS18_EENS_8epilogue10collective18CollectiveEpilogueINS1A_23Sm100TmaWarpSpecializedILi2ELi2ELi32ELb0ELb0EEEJSG_NS5_IJNSQ_ISE_SB_EES1F_EEEaSH_aSH_NS1A_6fusion15FusionCallbacksIS1E_NS1H_17LinearCombinationIaiaiLNS_15FloatRoundStyleE2EEESG_S1G_JEEENS4_5SM1004TMEM4LOAD26SM100_TMEM_LOAD_16dp32b32xESX_NSY_INSZ_ILi2ELi4ELi3EEES12_NSQ_INS5_IJS13_SE_EEENS5_IJSE_SB_EEEEEEENS4_39AutoVectorizingCopyWithAssumedAlignmentILi128EEENS4_14SM90_TMA_STOREES1V_S1X_S1X_EEEvvEEEEvNT_6ParamsE) ;  /* 0xffffff7c02e47950 */ /* 0x000fea0003c3ffff */
.L_x_153:
[----:B------:R-:W-:-:S00]  /*8070*/  BRA `(.L_x_153) ;  /* 0xfffffffc00fc7947 */ /* 0x000fc0000383ffff */
[----:B------:R-:W-:-:S00]  /*8080*/  NOP ;  /* 0x0000000000007918 */ /* 0x000fc00000000000 */
[----:B------:R-:W-:-:S00]  /*8090*/  NOP ;  /* 0x0000000000007918 */ /* 0x000fc00000000000 */
[----:B------:R-:W-:-:S00]  /*80a0*/  NOP ;  /* 0x0000000000007918 */ /* 0x000fc00000000000 */
[----:B------:R-:W-:-:S00]  /*80b0*/  NOP ;  /* 0x0000000000007918 */ /* 0x000fc00000000000 */
[----:B------:R-:W-:-:S00]  /*80c0*/  NOP ;  /* 0x0000000000007918 */ /* 0x000fc00000000000 */
[----:B------:R-:W-:-:S00]  /*80d0*/  NOP ;  /* 0x0000000000007918 */ /* 0x000fc00000000000 */
[----:B------:R-:W-:-:S00]  /*80e0*/  NOP ;  /* 0x0000000000007918 */ /* 0x000fc00000000000 */
[----:B------:R-:W-:-:S00]  /*80f0*/  NOP ;  /* 0x0000000000007918 */ /* 0x000fc00000000000 */
.L_x_154:


//--------------------- .nv.global.init           --------------------------
	.section	.nv.global.init,"aw",@progbits
.nv.global.init:
	.type		$str$27,@object
	.size		$str$27,($str$28 - $str$27)
$str$27:
        /*0000*/ 	.byte	0x28, 0x61, 0x64, 0x64, 0x72, 0x65, 0x73, 0x73, 0x20, 0x26, 0x20, 0x6d, 0x61, 0x73, 0x6b, 0x29
        /*0010*/ 	.byte	0x20, 0x3d, 0x3d, 0x20, 0x30, 0x00
	.type		$str$28,@object
	.size		$str$28,($str$26 - $str$28)
$str$28:
        /*0016*/ 	.byte	0x2f, 0x74, 0x6d, 0x70, 0x2f, 0x63, 0x75, 0x74, 0x6c, 0x61, 0x73, 0x73, 0x5f, 0x73, 0x77, 0x65
        /*0026*/ 	.byte	0x65, 0x70, 0x5f, 0x73, 0x72, 0x63, 0x2f, 0x69, 0x6e, 0x63, 0x6c, 0x75, 0x64, 0x65, 0x2f, 0x63
        /*0036*/ 	.byte	0x75, 0x74, 0x65, 0x2f, 0x70, 0x6f, 0x69, 0x6e, 0x74, 0x65, 0x72, 0x5f, 0x66, 0x6c, 0x61, 0x67
        /*0046*/ 	.byte	0x67, 0x65, 0x64, 0x2e, 0x68, 0x70, 0x70, 0x00
	.type		$str$26,@object
	.size		$str$26,($str$25 - $str$26)
$str$26:
        /*004e*/ 	.byte	0x2f, 0x74, 0x6d, 0x70, 0x2f, 0x63, 0x75, 0x74, 0x6c, 0x61, 0x73, 0x73, 0x5f, 0x73, 0x77, 0x65
        /*005e*/ 	.byte	0x65, 0x70, 0x5f, 0x73, 0x72, 0x63, 0x2f, 0x69, 0x6e, 0x63, 0x6c, 0x75, 0x64, 0x65, 0x2f, 0x63
        /*006e*/ 	.byte	0x75, 0x74, 0x65, 0x2f, 0x61, 0x74, 0x6f, 0x6d, 0x2f, 0x63, 0x6f, 0x70, 0x79, 0x5f, 0x74, 0x72
        /*007e*/ 	.byte	0x61, 0x69, 0x74, 0x73, 0x5f, 0x73, 0x6d, 0x31, 0x30, 0x30, 0x2e, 0x68, 0x70, 0x70, 0x00
	.type		$str$25,@object
	.size		$str$25,(__unnamed_1 - $str$25)
$str$25:
        /*008d*/ 	.byte	0x28, 0x28, 0x75, 0x69, 0x6e, 0x74, 0x33, 0x32, 0x5f, 0x74, 0x28, 0x74, 0x68, 0x72, 0x65, 0x61
        /*009d*/ 	.byte	0x64, 0x49, 0x64, 0x78, 0x2e, 0x78, 0x29, 0x20, 0x2f, 0x20, 0x33, 0x32, 0x29, 0x20, 0x25, 0x20
        /*00ad*/ 	.byte	0x34, 0x29, 0x20, 0x3d, 0x3d, 0x20, 0x28, 0x28, 0x28, 0x74, 0x6d, 0x65, 0x6d, 0x5f, 0x61, 0x64
        /*00bd*/ 	.byte	0x64, 0x72, 0x20, 0x3e, 0x3e, 0x20, 0x31, 0x36, 0x29, 0x20, 0x2f, 0x20, 0x33, 0x32, 0x29, 0x20
        /*00cd*/ 	.byte	0x25, 0x20, 0x34, 0x29, 0x00
	.type		__unnamed_1,@object
	.size		__unnamed_1,(__unnamed_2 - __unnamed_1)
__unnamed_1:
        /*00d2*/ 	.byte	0x61, 0x75, 0x74, 0x6f, 0x20, 0x63, 0x75, 0x74, 0x65, 0x3a, 0x3a, 0x61, 0x73, 0x5f, 0x70, 0x6f
        /* <DEDUP_REMOVED lines=24> */
        /*0262*/ 	.byte	0x00
	.type		__unnamed_2,@object
	.size		__unnamed_2,(.L_2 - __unnamed_2)
__unnamed_2:
        /* <DEDUP_REMOVED lines=41> */
.L_2:


//--------------------- .nv.shared._ZN7cutlass13device_kernelINS_4gemm6kernel13GemmUniversalIN4cute5tupleIJiiiiEEENS1_10collective13CollectiveMmaINS1_35MainloopSm100TmaUmmaWarpSpecializedILi8ELi2ELi4ENS5_IJNS4_1CILi1EEESB_SB_EEEEENS5_IJNSA_ILi64EEENSA_ILi128EEESF_EEEaNS5_IJlSB_lEEEaSH_NS4_8TiledMMAINS4_8MMA_AtomIJNS4_15SM100_MMA_S8_SSIaaiLi64ELi128ELNS4_4UMMA5MajorE0ELSM_0ELNSL_8SaturateE0EEEEEENS4_6LayoutISC_NS5_IJNSA_ILi0EEESR_SR_EEEEENS5_IJNS4_10UnderscoreESU_SU_EEEEENS4_13SM90_TMA_LOADENS4_14ComposedLayoutINS4_7SwizzleILi3ELi4ELi3EEENS4_18smem_ptr_flag_bitsILi8EEENSQ_INS5_IJNSA_ILi8EEESF_EEENS5_IJSF_SB_EEEEEEEvNS4_8identityESX_S17_vS18_EENS_8epilogue10collective18CollectiveEpilogueINS1A_23Sm100TmaWarpSpecializedILi2ELi2ELi32ELb0ELb0EEEJSG_NS5_IJNSQ_ISE_SB_EES1F_EEEaSH_aSH_NS1A_6fusion15FusionCallbacksIS1E_NS1H_17LinearCombinationIaiaiLNS_15FloatRoundStyleE2EEESG_S1G_JEEENS4_5SM1004TMEM4LOAD26SM100_TMEM_LOAD_16dp32b32xESX_NSY_INSZ_ILi2ELi4ELi3EEES12_NSQ_INS5_IJS13_SE_EEENS5_IJSE_SB_EEEEEEENS4_39AutoVectorizingCopyWithAssumedAlignmentILi128EEENS4_14SM90_TMA_STOREES1V_S1X_S1X_EEEvvEEEEvNT_6ParamsE --------------------------
	.section	.nv.shared._ZN7cutlass13device_kernelINS_4gemm6kernel13GemmUniversalIN4cute5tupleIJiiiiEEENS1_10collective13CollectiveMmaINS1_35MainloopSm100TmaUmmaWarpSpecializedILi8ELi2ELi4ENS5_IJNS4_1CILi1EEESB_SB_EEEEENS5_IJNSA_ILi64EEENSA_ILi128EEESF_EEEaNS5_IJlSB_lEEEaSH_NS4_8TiledMMAINS4_8MMA_AtomIJNS4_15SM100_MMA_S8_SSIaaiLi64ELi128ELNS4_4UMMA5MajorE0ELSM_0ELNSL_8SaturateE0EEEEEENS4_6LayoutISC_NS5_IJNSA_ILi0EEESR_SR_EEEEENS5_IJNS4_10UnderscoreESU_SU_EEEEENS4_13SM90_TMA_LOADENS4_14ComposedLayoutINS4_7SwizzleILi3ELi4ELi3EEENS4_18smem_ptr_flag_bitsILi8EEENSQ_INS5_IJNSA_ILi8EEESF_EEENS5_IJSF_SB_EEEEEEEvNS4_8identityESX_S17_vS18_EENS_8epilogue10collective18CollectiveEpilogueINS1A_23Sm100TmaWarpSpecializedILi2ELi2ELi32ELb0ELb0EEEJSG_NS5_IJNSQ_ISE_SB_EES1F_EEEaSH_aSH_NS1A_6fusion15FusionCallbacksIS1E_NS1H_17LinearCombinationIaiaiLNS_15FloatRoundStyleE2EEESG_S1G_JEEENS4_5SM1004TMEM4LOAD26SM100_TMEM_LOAD_16dp32b32xESX_NSY_INSZ_ILi2ELi4ELi3EEES12_NSQ_INS5_IJS13_SE_EEENS5_IJSE_SB_EEEEEEENS4_39AutoVectorizingCopyWithAssumedAlignmentILi128EEENS4_14SM90_TMA_STOREES1V_S1X_S1X_EEEvvEEEEvNT_6ParamsE,"aw",@nobits
	.sectionflags	@""
	.align	16
	.zero		1024


//--------------------- .nv.shared.reserved.0     --------------------------
	.section	.nv.shared.reserved.0,"aw",@nobits
	.weak		__nv_reservedSMEM_offset_0_alias
	.size		__nv_reservedSMEM_offset_0_alias, 0, 64
	.other		__nv_reservedSMEM_offset_0_alias,@"STO_CUDA_RESERVED_SHARED STV_DEFAULT"
__nv_reservedSMEM_offset_0_alias:
	.zero		0
.nv.shared.reserved.0:
	.zero		64
	.weak		__nv_reservedSMEM_tcgen05_partition
	.type		__nv_reservedSMEM_tcgen05_partition,@object
	.size		__nv_reservedSMEM_tcgen05_partition,(.L_0 - __nv_reservedSMEM_tcgen05_partition)
__nv_reservedSMEM_tcgen05_partition:
	.zero		32
.L_0:


//--------------------- .nv.global                --------------------------
	.section	.nv.global,"aw",@nobits
.nv.global:
	.type		_ZN40_INTERNAL_0ff4aff2_4_k_cu_0421a467_248454cute1_E,@object
	.size		_ZN40_INTERNAL_0ff4aff2_4_k_cu_0421a467_248454cute1_E,(_ZN40_INTERNAL_0ff4aff2_4_k_cu_0421a467_248454cuda3std3__45__cpo6cbeginE - _ZN40_INTERNAL_0ff4aff2_4_k_cu_0421a467_248454cute1_E)
_ZN40_INTERNAL_0ff4aff2_4_k_cu_0421a467_248454cute1_E:
	.zero		1
	.type		_ZN40_INTERNAL_0ff4aff2_4_k_cu_0421a467_248454cuda3std3__45__cpo6cbeginE,@object
	.size		_ZN40_INTERNAL_0ff4aff2_4_k_cu_0421a467_248454cuda3std3__45__cpo6cbeginE,(_ZN40_INTERNAL_0ff4aff2_4_k_cu_0421a467_248454cuda3std3__48in_placeE - _ZN40_INTERNAL_0ff4aff2_4_k_cu_0421a467_248454cuda3std3__45__cpo6cbeginE)
_ZN40_INTERNAL_0ff4aff2_4_k_cu_0421a467_248454cuda3std3__45__cpo6cbeginE:
	.zero		1
	.type		_ZN40_INTERNAL_0ff4aff2_4_k_cu_0421a467_248454cuda3std3__48in_placeE,@object
	.size		_ZN40_INTERNAL_0ff4aff2_4_k_cu_0421a467_248454cuda3std3__48in_placeE,(_ZN40_INTERNAL_0ff4aff2_4_k_cu_0421a467_248454cuda3std6ranges3__45__cpo9iter_moveE - _ZN40_INTERNAL_0ff4aff2_4_k_cu_0421a467_248454cuda3std3__48in_placeE)
_ZN40_INTERNAL_0ff4aff2_4_k_cu_0421a467_248454cuda3std3__48in_placeE:
	.zero		1
	.type		_ZN40_INTERNAL_0ff4aff2_4_k_cu_0421a467_248454cuda3std6ranges3__45__cpo9iter_moveE,@object
	.size		_ZN40_INTERNAL_0ff4aff2_4_k_cu_0421a467_248454cuda3std6ranges3__45__cpo9iter_moveE,(_ZN40_INTERNAL_0ff4aff2_4_k_cu_0421a467_248454cuda3std3__45__cpo5beginE - _ZN40_INTERNAL_0ff4aff2_4_k_cu_0421a467_248454cuda3std6ranges3__45__cpo9iter_moveE)
_ZN40_INTERNAL_0ff4aff2_4_k_cu_0421a467_248454cuda3std6ranges3__45__cpo9iter_moveE:
	.zero		1
	.type		_ZN40_INTERNAL_0ff4aff2_4_k_cu_0421a467_248454cuda3std3__45__cpo5beginE,@object
	.size		_ZN40_INTERNAL_0ff4aff2_4_k_cu_0421a467_248454cuda3std3__45__cpo5beginE,(_ZN40_INTERNAL_0ff4aff2_4_k_cu_0421a467_248454cuda3std3__442_GLOBAL__N__0ff4aff2_4_k_cu_0421a467_248456ignoreE - _ZN40_INTERNAL_0ff4aff2_4_k_cu_0421a467_248454cuda3std3__45__cpo5beginE)
_ZN40_INTERNAL_0ff4aff2_4_k_cu_0421a467_248454cuda3std3__45__cpo5beginE:
	.zero		1
	.type		_ZN40_INTERNAL_0ff4aff2_4_k_cu_0421a467_248454cuda3std3__442_GLOBAL__N__0ff4aff2_4_k_cu_0421a467_248456ignoreE,@object
	.size		_ZN40_INTERNAL_0ff4aff2_4_k_cu_0421a467_248454cuda3std3__442_GLOBAL__N__0ff4aff2_4_k_cu_0421a467_248456ignoreE,(_ZN40_INTERNAL_0ff4aff2_4_k_cu_0421a467_248454cute7productE - _ZN40_INTERNAL_0ff4aff2_4_k_cu_0421a467_248454cuda3std3__442_GLOBAL__N__0ff4aff2_4_k_cu_0421a467_248456ignoreE)
_ZN40_INTERNAL_0ff4aff2_4_k_cu_0421a467_248454cuda3std3__442_GLOBAL__N__0ff4aff2_4_k_cu_0421a467_248456ignoreE:
	.zero		1
	.type		_ZN40_INTERNAL_0ff4aff2_4_k_cu_0421a467_248454cute7productE,@object
	.size		_ZN40_INTERNAL_0ff4aff2_4_k_cu_0421a467_248454cute7productE,(_ZN40_INTERNAL_0ff4aff2_4_k_cu_0421a467_248454cuda3std3__45__cpo3endE - _ZN40_INTERNAL_0ff4aff2_4_k_cu_0421a467_248454cute7productE)
_ZN40_INTERNAL_0ff4aff2_4_k_cu_0421a467_248454cute7productE:
	.zero		1
	.type		_ZN40_INTERNAL_0ff4aff2_4_k_cu_0421a467_248454cuda3std3__45__cpo3endE,@object
	.size		_ZN40_INTERNAL_0ff4aff2_4_k_cu_0421a467_248454cuda3std3__45__cpo3endE,(_ZN40_INTERNAL_0ff4aff2_4_k_cu_0421a467_248454cuda3std3__419piecewise_constructE - _ZN40_INTERNAL_0ff4aff2_4_k_cu_0421a467_248454cuda3std3__45__cpo3endE)
_ZN40_INTERNAL_0ff4aff2_4_k_cu_0421a467_248454cuda3std3__45__cpo3endE:
	.zero		1
	.type		_ZN40_INTERNAL_0ff4aff2_4_k_cu_0421a467_248454cuda3std3__419piecewise_constructE,@object
	.size		_ZN40_INTERNAL_0ff4aff2_4_k_cu_0421a467_248454cuda3std3__419piecewise_constructE,(_ZN40_INTERNAL_0ff4aff2_4_k_cu_0421a467_248454cuda3std3__45__cpo4cendE - _ZN40_INTERNAL_0ff4aff2_4_k_cu_0421a467_248454cuda3std3__419piecewise_constructE)
_ZN40_INTERNAL_0ff4aff2_4_k_cu_0421a467_248454cuda3std3__419piecewise_constructE:
	.zero		1
	.type		_ZN40_INTERNAL_0ff4aff2_4_k_cu_0421a467_248454cuda3std3__45__cpo4cendE,@object
	.size		_ZN40_INTERNAL_0ff4aff2_4_k_cu_0421a467_248454cuda3std3__45__cpo4cendE,(_ZN40_INTERNAL_0ff4aff2_4_k_cu_0421a467_248454cuda3std6ranges3__45__cpo4swapE - _ZN40_INTERNAL_0ff4aff2_4_k_cu_0421a467_248454cuda3std3__45__cpo4cendE)
_ZN40_INTERNAL_0ff4aff2_4_k_cu_0421a467_248454cuda3std3__45__cpo4cendE:
	.zero		1
	.type		_ZN40_INTERNAL_0ff4aff2_4_k_cu_0421a467_248454cuda3std6ranges3__45__cpo4swapE,@object
	.size		_ZN40_INTERNAL_0ff4aff2_4_k_cu_0421a467_248454cuda3std6ranges3__45__cpo4swapE,(.L_10 - _ZN40_INTERNAL_0ff4aff2_4_k_cu_0421a467_248454cuda3std6ranges3__45__cpo4swapE)
_ZN40_INTERNAL_0ff4aff2_4_k_cu_0421a467_248454cuda3std6ranges3__45__cpo4swapE:
	.zero		1
.L_10:


//--------------------- .nv.constant0._ZN7cutlass13device_kernelINS_4gemm6kernel13GemmUniversalIN4cute5tupleIJiiiiEEENS1_10collective13CollectiveMmaINS1_35MainloopSm100TmaUmmaWarpSpecializedILi8ELi2ELi4ENS5_IJNS4_1CILi1EEESB_SB_EEEEENS5_IJNSA_ILi64EEENSA_ILi128EEESF_EEEaNS5_IJlSB_lEEEaSH_NS4_8TiledMMAINS4_8MMA_AtomIJNS4_15SM100_MMA_S8_SSIaaiLi64ELi128ELNS4_4UMMA5MajorE0ELSM_0ELNSL_8SaturateE0EEEEEENS4_6LayoutISC_NS5_IJNSA_ILi0EEESR_SR_EEEEENS5_IJNS4_10UnderscoreESU_SU_EEEEENS4_13SM90_TMA_LOADENS4_14ComposedLayoutINS4_7SwizzleILi3ELi4ELi3EEENS4_18smem_ptr_flag_bitsILi8EEENSQ_INS5_IJNSA_ILi8EEESF_EEENS5_IJSF_SB_EEEEEEEvNS4_8identityESX_S17_vS18_EENS_8epilogue10collective18CollectiveEpilogueINS1A_23Sm100TmaWarpSpecializedILi2ELi2ELi32ELb0ELb0EEEJSG_NS5_IJNSQ_ISE_SB_EES1F_EEEaSH_aSH_NS1A_6fusion15FusionCallbacksIS1E_NS1H_17LinearCombinationIaiaiLNS_15FloatRoundStyleE2EEESG_S1G_JEEENS4_5SM1004TMEM4LOAD26SM100_TMEM_LOAD_16dp32b32xESX_NSY_INSZ_ILi2ELi4ELi3EEES12_NSQ_INS5_IJS13_SE_EEENS5_IJSE_SB_EEEEEEENS4_39AutoVectorizingCopyWithAssumedAlignmentILi128EEENS4_14SM90_TMA_STOREES1V_S1X_S1X_EEEvvEEEEvNT_6ParamsE --------------------------
	.section	.nv.constant0._ZN7cutlass13device_kernelINS_4gemm6kernel13GemmUniversalIN4cute5tupleIJiiiiEEENS1_10collective13CollectiveMmaINS1_35MainloopSm100TmaUmmaWarpSpecializedILi8ELi2ELi4ENS5_IJNS4_1CILi1EEESB_SB_EEEEENS5_IJNSA_ILi64EEENSA_ILi128EEESF_EEEaNS5_IJlSB_lEEEaSH_NS4_8TiledMMAINS4_8MMA_AtomIJNS4_15SM100_MMA_S8_SSIaaiLi64ELi128ELNS4_4UMMA5MajorE0ELSM_0ELNSL_8SaturateE0EEEEEENS4_6LayoutISC_NS5_IJNSA_ILi0EEESR_SR_EEEEENS5_IJNS4_10UnderscoreESU_SU_EEEEENS4_13SM90_TMA_LOADENS4_14ComposedLayoutINS4_7SwizzleILi3ELi4ELi3EEENS4_18smem_ptr_flag_bitsILi8EEENSQ_INS5_IJNSA_ILi8EEESF_EEENS5_IJSF_SB_EEEEEEEvNS4_8identityESX_S17_vS18_EENS_8epilogue10collective18CollectiveEpilogueINS1A_23Sm100TmaWarpSpecializedILi2ELi2ELi32ELb0ELb0EEEJSG_NS5_IJNSQ_ISE_SB_EES1F_EEEaSH_aSH_NS1A_6fusion15FusionCallbacksIS1E_NS1H_17LinearCombinationIaiaiLNS_15FloatRoundStyleE2EEESG_S1G_JEEENS4_5SM1004TMEM4LOAD26SM100_TMEM_LOAD_16dp32b32xESX_NSY_INSZ_ILi2ELi4ELi3EEES12_NSQ_INS5_IJS13_SE_EEENS5_IJSE_SB_EEEEEEENS4_39AutoVectorizingCopyWithAssumedAlignmentILi128EEENS4_14SM90_TMA_STOREES1V_S1X_S1X_EEEvvEEEEvNT_6ParamsE,"a",@progbits
	.sectionflags	@""
	.align	4
.nv.constant0._ZN7cutlass13device_kernelINS_4gemm6kernel13GemmUniversalIN4cute5tupleIJiiiiEEENS1_10collective13CollectiveMmaINS1_35MainloopSm100TmaUmmaWarpSpecializedILi8ELi2ELi4ENS5_IJNS4_1CILi1EEESB_SB_EEEEENS5_IJNSA_ILi64EEENSA_ILi128EEESF_EEEaNS5_IJlSB_lEEEaSH_NS4_8TiledMMAINS4_8MMA_AtomIJNS4_15SM100_MMA_S8_SSIaaiLi64ELi128ELNS4_4UMMA5MajorE0ELSM_0ELNSL_8SaturateE0EEEEEENS4_6LayoutISC_NS5_IJNSA_ILi0EEESR_SR_EEEEENS5_IJNS4_10UnderscoreESU_SU_EEEEENS4_13SM90_TMA_LOADENS4_14ComposedLayoutINS4_7SwizzleILi3ELi4ELi3EEENS4_18smem_ptr_flag_bitsILi8EEENSQ_INS5_IJNSA_ILi8EEESF_EEENS5_IJSF_SB_EEEEEEEvNS4_8identityESX_S17_vS18_EENS_8epilogue10collective18CollectiveEpilogueINS1A_23Sm100TmaWarpSpecializedILi2ELi2ELi32ELb0ELb0EEEJSG_NS5_IJNSQ_ISE_SB_EES1F_EEEaSH_aSH_NS1A_6fusion15FusionCallbacksIS1E_NS1H_17LinearCombinationIaiaiLNS_15FloatRoundStyleE2EEESG_S1G_JEEENS4_5SM1004TMEM4LOAD26SM100_TMEM_LOAD_16dp32b32xESX_NSY_INSZ_ILi2ELi4ELi3EEES12_NSQ_INS5_IJS13_SE_EEENS5_IJSE_SB_EEEEEEENS4_39AutoVectorizingCopyWithAssumedAlignmentILi128EEENS4_14SM90_TMA_STOREES1V_S1X_S1X_EEEvvEEEEvNT_6ParamsE:
	.zero		2944


//--------------------- SYMBOLS --------------------------

	.type		.nv.reservedSmem.offset0,@object
	.size		.nv.reservedSmem.offset0,0x4
	.type		.nv.reservedSmem.cap,@object
	.size		.nv.reservedSmem.cap,0x4
	.type		__assertfail,@function
